//
// Generated by NVIDIA NVVM Compiler
//
// Compiler Build ID: CL-36424714
// Cuda compilation tools, release 13.0, V13.0.88
// Based on NVVM 20.0.0
//

.version 9.0
.target sm_100
.address_size 64

	// .globl	_Z16maxpool2d_kernelPfiiiiiS_

.visible .entry _Z16maxpool2d_kernelPfiiiiiS_(
	.param .u64 .ptr .align 1 _Z16maxpool2d_kernelPfiiiiiS__param_0,
	.param .u32 _Z16maxpool2d_kernelPfiiiiiS__param_1,
	.param .u32 _Z16maxpool2d_kernelPfiiiiiS__param_2,
	.param .u32 _Z16maxpool2d_kernelPfiiiiiS__param_3,
	.param .u32 _Z16maxpool2d_kernelPfiiiiiS__param_4,
	.param .u32 _Z16maxpool2d_kernelPfiiiiiS__param_5,
	.param .u64 .ptr .align 1 _Z16maxpool2d_kernelPfiiiiiS__param_6
)
{
	.reg .pred 	%p<108>;
	.reg .b32 	%r<91>;
	.reg .b32 	%f<148>;
	.reg .b64 	%rd<15>;

	ld.param.u64 	%rd7, [_Z16maxpool2d_kernelPfiiiiiS__param_0];
	ld.param.u32 	%r30, [_Z16maxpool2d_kernelPfiiiiiS__param_2];
	ld.param.u32 	%r31, [_Z16maxpool2d_kernelPfiiiiiS__param_3];
	ld.param.u32 	%r32, [_Z16maxpool2d_kernelPfiiiiiS__param_4];
	ld.param.u32 	%r33, [_Z16maxpool2d_kernelPfiiiiiS__param_5];
	ld.param.u64 	%rd6, [_Z16maxpool2d_kernelPfiiiiiS__param_6];
	cvta.to.global.u64 	%rd1, %rd7;
	sub.s32 	%r34, %r30, %r32;
	div.s32 	%r1, %r34, %r33;
	sub.s32 	%r35, %r31, %r32;
	div.s32 	%r36, %r35, %r33;
	mov.u32 	%r3, %ctaid.x;
	mov.u32 	%r37, %tid.y;
	mov.u32 	%r38, %ctaid.y;
	mov.u32 	%r39, %ntid.y;
	mad.lo.s32 	%r4, %r38, %r39, %r37;
	mov.u32 	%r40, %tid.x;
	mov.u32 	%r41, %ctaid.z;
	mov.u32 	%r42, %ntid.x;
	mad.lo.s32 	%r43, %r41, %r42, %r40;
	setp.gt.s32 	%p1, %r4, %r1;
	setp.gt.s32 	%p2, %r43, %r36;
	or.pred  	%p3, %p1, %p2;
	@%p3 bra 	$L__BB0_79;
	setp.lt.s32 	%p4, %r32, 1;
	mov.f32 	%f110, 0fFF7FFFFF;
	@%p4 bra 	$L__BB0_78;
	mul.lo.s32 	%r6, %r33, %r4;
	mul.lo.s32 	%r7, %r33, %r43;
	mul.lo.s32 	%r8, %r30, %r3;
	and.b32  	%r9, %r32, 15;
	add.s32 	%r10, %r9, -1;
	and.b32  	%r11, %r32, 7;
	add.s32 	%r12, %r11, -1;
	and.b32  	%r13, %r32, 2147483632;
	and.b32  	%r14, %r32, 3;
	mov.f32 	%f110, 0fFF7FFFFF;
	mov.b32 	%r86, 0;
$L__BB0_3:
	setp.lt.u32 	%p5, %r32, 16;
	add.s32 	%r16, %r86, %r6;
	add.s32 	%r46, %r16, %r8;
	mul.lo.s32 	%r17, %r46, %r31;
	mov.b32 	%r89, 0;
	@%p5 bra 	$L__BB0_38;
	mov.b32 	%r87, 0;
$L__BB0_5:
	.pragma "nounroll";
	setp.ge.s32 	%p6, %r16, %r30;
	add.s32 	%r19, %r87, %r7;
	setp.ge.s32 	%p7, %r19, %r31;
	add.s32 	%r48, %r19, %r17;
	mul.wide.s32 	%rd8, %r48, 4;
	add.s64 	%rd2, %rd1, %rd8;
	or.pred  	%p8, %p6, %p7;
	@%p8 bra 	$L__BB0_7;
	ld.global.f32 	%f75, [%rd2];
	max.f32 	%f110, %f110, %f75;
$L__BB0_7:
	add.s32 	%r49, %r19, 1;
	setp.ge.s32 	%p10, %r49, %r31;
	or.pred  	%p11, %p6, %p10;
	@%p11 bra 	$L__BB0_9;
	ld.global.f32 	%f76, [%rd2+4];
	max.f32 	%f110, %f110, %f76;
$L__BB0_9:
	add.s32 	%r50, %r19, 2;
	setp.ge.s32 	%p13, %r50, %r31;
	or.pred  	%p14, %p6, %p13;
	@%p14 bra 	$L__BB0_11;
	ld.global.f32 	%f77, [%rd2+8];
	max.f32 	%f110, %f110, %f77;
$L__BB0_11:
	add.s32 	%r51, %r19, 3;
	setp.ge.s32 	%p16, %r51, %r31;
	or.pred  	%p17, %p6, %p16;
	@%p17 bra 	$L__BB0_13;
	ld.global.f32 	%f78, [%rd2+12];
	max.f32 	%f110, %f110, %f78;
$L__BB0_13:
	add.s32 	%r52, %r19, 4;
	setp.ge.s32 	%p19, %r52, %r31;
	or.pred  	%p20, %p6, %p19;
	@%p20 bra 	$L__BB0_15;
	ld.global.f32 	%f79, [%rd2+16];
	max.f32 	%f110, %f110, %f79;
$L__BB0_15:
	add.s32 	%r53, %r19, 5;
	setp.ge.s32 	%p22, %r53, %r31;
	or.pred  	%p23, %p6, %p22;
	@%p23 bra 	$L__BB0_17;
	ld.global.f32 	%f80, [%rd2+20];
	max.f32 	%f110, %f110, %f80;
$L__BB0_17:
	add.s32 	%r54, %r19, 6;
	setp.ge.s32 	%p25, %r54, %r31;
	or.pred  	%p26, %p6, %p25;
	@%p26 bra 	$L__BB0_19;
	ld.global.f32 	%f81, [%rd2+24];
	max.f32 	%f110, %f110, %f81;
$L__BB0_19:
	add.s32 	%r55, %r19, 7;
	setp.ge.s32 	%p28, %r55, %r31;
	or.pred  	%p29, %p6, %p28;
	@%p29 bra 	$L__BB0_21;
	ld.global.f32 	%f82, [%rd2+28];
	max.f32 	%f110, %f110, %f82;
$L__BB0_21:
	add.s32 	%r56, %r19, 8;
	setp.ge.s32 	%p31, %r56, %r31;
	or.pred  	%p32, %p6, %p31;
	@%p32 bra 	$L__BB0_23;
	ld.global.f32 	%f83, [%rd2+32];
	max.f32 	%f110, %f110, %f83;
$L__BB0_23:
	add.s32 	%r57, %r19, 9;
	setp.ge.s32 	%p34, %r57, %r31;
	or.pred  	%p35, %p6, %p34;
	@%p35 bra 	$L__BB0_25;
	ld.global.f32 	%f84, [%rd2+36];
	max.f32 	%f110, %f110, %f84;
$L__BB0_25:
	add.s32 	%r58, %r19, 10;
	setp.ge.s32 	%p37, %r58, %r31;
	or.pred  	%p38, %p6, %p37;
	@%p38 bra 	$L__BB0_27;
	ld.global.f32 	%f85, [%rd2+40];
	max.f32 	%f110, %f110, %f85;
$L__BB0_27:
	add.s32 	%r59, %r19, 11;
	setp.ge.s32 	%p40, %r59, %r31;
	or.pred  	%p41, %p6, %p40;
	@%p41 bra 	$L__BB0_29;
	ld.global.f32 	%f86, [%rd2+44];
	max.f32 	%f110, %f110, %f86;
$L__BB0_29:
	add.s32 	%r60, %r19, 12;
	setp.ge.s32 	%p43, %r60, %r31;
	or.pred  	%p44, %p6, %p43;
	@%p44 bra 	$L__BB0_31;
	ld.global.f32 	%f87, [%rd2+48];
	max.f32 	%f110, %f110, %f87;
$L__BB0_31:
	add.s32 	%r61, %r19, 13;
	setp.ge.s32 	%p46, %r61, %r31;
	or.pred  	%p47, %p6, %p46;
	@%p47 bra 	$L__BB0_33;
	ld.global.f32 	%f88, [%rd2+52];
	max.f32 	%f110, %f110, %f88;
$L__BB0_33:
	add.s32 	%r62, %r19, 14;
	setp.ge.s32 	%p49, %r62, %r31;
	or.pred  	%p50, %p6, %p49;
	@%p50 bra 	$L__BB0_35;
	ld.global.f32 	%f89, [%rd2+56];
	max.f32 	%f110, %f110, %f89;
$L__BB0_35:
	add.s32 	%r63, %r19, 15;
	setp.ge.s32 	%p52, %r63, %r31;
	or.pred  	%p53, %p6, %p52;
	@%p53 bra 	$L__BB0_37;
	ld.global.f32 	%f90, [%rd2+60];
	max.f32 	%f110, %f110, %f90;
$L__BB0_37:
	add.s32 	%r87, %r87, 16;
	setp.ne.s32 	%p54, %r87, %r13;
	mov.u32 	%r89, %r13;
	@%p54 bra 	$L__BB0_5;
$L__BB0_38:
	setp.eq.s32 	%p55, %r9, 0;
	@%p55 bra 	$L__BB0_77;
	setp.lt.u32 	%p56, %r10, 7;
	@%p56 bra 	$L__BB0_57;
	setp.ge.s32 	%p57, %r16, %r30;
	add.s32 	%r22, %r89, %r7;
	setp.ge.s32 	%p58, %r22, %r31;
	add.s32 	%r65, %r22, %r17;
	mul.wide.s32 	%rd9, %r65, 4;
	add.s64 	%rd3, %rd1, %rd9;
	or.pred  	%p59, %p57, %p58;
	@%p59 bra 	$L__BB0_42;
	ld.global.f32 	%f92, [%rd3];
	max.f32 	%f110, %f110, %f92;
$L__BB0_42:
	add.s32 	%r66, %r22, 1;
	setp.ge.s32 	%p61, %r66, %r31;
	or.pred  	%p62, %p57, %p61;
	@%p62 bra 	$L__BB0_44;
	ld.global.f32 	%f93, [%rd3+4];
	max.f32 	%f110, %f110, %f93;
$L__BB0_44:
	add.s32 	%r67, %r22, 2;
	setp.ge.s32 	%p64, %r67, %r31;
	or.pred  	%p65, %p57, %p64;
	@%p65 bra 	$L__BB0_46;
	ld.global.f32 	%f94, [%rd3+8];
	max.f32 	%f110, %f110, %f94;
$L__BB0_46:
	add.s32 	%r68, %r22, 3;
	setp.ge.s32 	%p67, %r68, %r31;
	or.pred  	%p68, %p57, %p67;
	@%p68 bra 	$L__BB0_48;
	ld.global.f32 	%f95, [%rd3+12];
	max.f32 	%f110, %f110, %f95;
$L__BB0_48:
	add.s32 	%r69, %r22, 4;
	setp.ge.s32 	%p70, %r69, %r31;
	or.pred  	%p71, %p57, %p70;
	@%p71 bra 	$L__BB0_50;
	ld.global.f32 	%f96, [%rd3+16];
	max.f32 	%f110, %f110, %f96;
$L__BB0_50:
	add.s32 	%r70, %r22, 5;
	setp.ge.s32 	%p73, %r70, %r31;
	or.pred  	%p74, %p57, %p73;
	@%p74 bra 	$L__BB0_52;
	ld.global.f32 	%f97, [%rd3+20];
	max.f32 	%f110, %f110, %f97;
$L__BB0_52:
	add.s32 	%r71, %r22, 6;
	setp.ge.s32 	%p76, %r71, %r31;
	or.pred  	%p77, %p57, %p76;
	@%p77 bra 	$L__BB0_54;
	ld.global.f32 	%f98, [%rd3+24];
	max.f32 	%f110, %f110, %f98;
$L__BB0_54:
	add.s32 	%r72, %r22, 7;
	setp.ge.s32 	%p79, %r72, %r31;
	or.pred  	%p80, %p57, %p79;
	@%p80 bra 	$L__BB0_56;
	ld.global.f32 	%f99, [%rd3+28];
	max.f32 	%f110, %f110, %f99;
$L__BB0_56:
	add.s32 	%r89, %r89, 8;
$L__BB0_57:
	setp.eq.s32 	%p81, %r11, 0;
	@%p81 bra 	$L__BB0_77;
	setp.lt.u32 	%p82, %r12, 3;
	@%p82 bra 	$L__BB0_68;
	setp.ge.s32 	%p83, %r16, %r30;
	add.s32 	%r25, %r89, %r7;
	setp.ge.s32 	%p84, %r25, %r31;
	add.s32 	%r74, %r25, %r17;
	mul.wide.s32 	%rd10, %r74, 4;
	add.s64 	%rd4, %rd1, %rd10;
	or.pred  	%p85, %p83, %p84;
	@%p85 bra 	$L__BB0_61;
	ld.global.f32 	%f101, [%rd4];
	max.f32 	%f110, %f110, %f101;
$L__BB0_61:
	add.s32 	%r75, %r25, 1;
	setp.ge.s32 	%p87, %r75, %r31;
	or.pred  	%p88, %p83, %p87;
	@%p88 bra 	$L__BB0_63;
	ld.global.f32 	%f102, [%rd4+4];
	max.f32 	%f110, %f110, %f102;
$L__BB0_63:
	add.s32 	%r76, %r25, 2;
	setp.ge.s32 	%p90, %r76, %r31;
	or.pred  	%p91, %p83, %p90;
	@%p91 bra 	$L__BB0_65;
	ld.global.f32 	%f103, [%rd4+8];
	max.f32 	%f110, %f110, %f103;
$L__BB0_65:
	add.s32 	%r77, %r25, 3;
	setp.ge.s32 	%p93, %r77, %r31;
	or.pred  	%p94, %p83, %p93;
	@%p94 bra 	$L__BB0_67;
	ld.global.f32 	%f104, [%rd4+12];
	max.f32 	%f110, %f110, %f104;
$L__BB0_67:
	add.s32 	%r89, %r89, 4;
$L__BB0_68:
	setp.eq.s32 	%p95, %r14, 0;
	@%p95 bra 	$L__BB0_77;
	setp.ge.s32 	%p96, %r16, %r30;
	add.s32 	%r28, %r89, %r7;
	setp.ge.s32 	%p97, %r28, %r31;
	add.s32 	%r79, %r28, %r17;
	mul.wide.s32 	%rd11, %r79, 4;
	add.s64 	%rd5, %rd1, %rd11;
	or.pred  	%p98, %p96, %p97;
	@%p98 bra 	$L__BB0_71;
	ld.global.f32 	%f105, [%rd5];
	max.f32 	%f110, %f110, %f105;
$L__BB0_71:
	setp.eq.s32 	%p99, %r14, 1;
	@%p99 bra 	$L__BB0_77;
	add.s32 	%r80, %r28, 1;
	setp.ge.s32 	%p101, %r80, %r31;
	or.pred  	%p102, %p96, %p101;
	@%p102 bra 	$L__BB0_74;
	ld.global.f32 	%f106, [%rd5+4];
	max.f32 	%f110, %f110, %f106;
$L__BB0_74:
	setp.eq.s32 	%p103, %r14, 2;
	@%p103 bra 	$L__BB0_77;
	add.s32 	%r81, %r28, 2;
	setp.ge.s32 	%p105, %r81, %r31;
	or.pred  	%p106, %p96, %p105;
	@%p106 bra 	$L__BB0_77;
	ld.global.f32 	%f107, [%rd5+8];
	max.f32 	%f110, %f110, %f107;
$L__BB0_77:
	add.s32 	%r86, %r86, 1;
	setp.ne.s32 	%p107, %r86, %r32;
	@%p107 bra 	$L__BB0_3;
$L__BB0_78:
	mad.lo.s32 	%r82, %r3, %r1, %r3;
	add.s32 	%r83, %r82, %r4;
	mad.lo.s32 	%r84, %r83, %r36, %r83;
	add.s32 	%r85, %r84, %r43;
	cvta.to.global.u64 	%rd12, %rd6;
	mul.wide.s32 	%rd13, %r85, 4;
	add.s64 	%rd14, %rd12, %rd13;
	st.global.f32 	[%rd14], %f110;
$L__BB0_79:
	ret;

}
	// .globl	_Z13conv2d_kernelPfiiiS_iiiiS_iiiibS_
.visible .entry _Z13conv2d_kernelPfiiiS_iiiiS_iiiibS_(
	.param .u64 .ptr .align 1 _Z13conv2d_kernelPfiiiS_iiiiS_iiiibS__param_0,
	.param .u32 _Z13conv2d_kernelPfiiiS_iiiiS_iiiibS__param_1,
	.param .u32 _Z13conv2d_kernelPfiiiS_iiiiS_iiiibS__param_2,
	.param .u32 _Z13conv2d_kernelPfiiiS_iiiiS_iiiibS__param_3,
	.param .u64 .ptr .align 1 _Z13conv2d_kernelPfiiiS_iiiiS_iiiibS__param_4,
	.param .u32 _Z13conv2d_kernelPfiiiS_iiiiS_iiiibS__param_5,
	.param .u32 _Z13conv2d_kernelPfiiiS_iiiiS_iiiibS__param_6,
	.param .u32 _Z13conv2d_kernelPfiiiS_iiiiS_iiiibS__param_7,
	.param .u32 _Z13conv2d_kernelPfiiiS_iiiiS_iiiibS__param_8,
	.param .u64 .ptr .align 1 _Z13conv2d_kernelPfiiiS_iiiiS_iiiibS__param_9,
	.param .u32 _Z13conv2d_kernelPfiiiS_iiiiS_iiiibS__param_10,
	.param .u32 _Z13conv2d_kernelPfiiiS_iiiiS_iiiibS__param_11,
	.param .u32 _Z13conv2d_kernelPfiiiS_iiiiS_iiiibS__param_12,
	.param .u32 _Z13conv2d_kernelPfiiiS_iiiiS_iiiibS__param_13,
	.param .u8 _Z13conv2d_kernelPfiiiS_iiiiS_iiiibS__param_14,
	.param .u64 .ptr .align 1 _Z13conv2d_kernelPfiiiS_iiiiS_iiiibS__param_15
)
{
	.reg .pred 	%p<99>;
	.reg .b16 	%rs<3>;
	.reg .b32 	%r<96>;
	.reg .b32 	%f<109>;
	.reg .b64 	%rd<45>;

	ld.param.u64 	%rd10, [_Z13conv2d_kernelPfiiiS_iiiiS_iiiibS__param_0];
	ld.param.u32 	%r32, [_Z13conv2d_kernelPfiiiS_iiiiS_iiiibS__param_2];
	ld.param.u32 	%r33, [_Z13conv2d_kernelPfiiiS_iiiiS_iiiibS__param_3];
	ld.param.u64 	%rd11, [_Z13conv2d_kernelPfiiiS_iiiiS_iiiibS__param_4];
	ld.param.u32 	%r34, [_Z13conv2d_kernelPfiiiS_iiiiS_iiiibS__param_6];
	ld.param.u32 	%r35, [_Z13conv2d_kernelPfiiiS_iiiiS_iiiibS__param_7];
	ld.param.u32 	%r36, [_Z13conv2d_kernelPfiiiS_iiiiS_iiiibS__param_8];
	ld.param.u64 	%rd8, [_Z13conv2d_kernelPfiiiS_iiiiS_iiiibS__param_9];
	ld.param.u32 	%r40, [_Z13conv2d_kernelPfiiiS_iiiiS_iiiibS__param_11];
	ld.param.u32 	%r38, [_Z13conv2d_kernelPfiiiS_iiiiS_iiiibS__param_12];
	ld.param.u32 	%r39, [_Z13conv2d_kernelPfiiiS_iiiiS_iiiibS__param_13];
	cvta.to.global.u64 	%rd1, %rd11;
	cvta.to.global.u64 	%rd2, %rd10;
	shl.b32 	%r41, %r39, 1;
	sub.s32 	%r42, %r32, %r40;
	add.s32 	%r43, %r42, %r41;
	div.s32 	%r1, %r43, %r38;
	sub.s32 	%r44, %r33, %r40;
	add.s32 	%r45, %r44, %r41;
	div.s32 	%r46, %r45, %r38;
	mov.u32 	%r3, %ctaid.x;
	mov.u32 	%r47, %tid.y;
	mov.u32 	%r48, %ctaid.y;
	mov.u32 	%r49, %ntid.y;
	mad.lo.s32 	%r4, %r48, %r49, %r47;
	mov.u32 	%r50, %tid.x;
	mov.u32 	%r51, %ctaid.z;
	mov.u32 	%r52, %ntid.x;
	mad.lo.s32 	%r53, %r51, %r52, %r50;
	setp.gt.s32 	%p2, %r4, %r1;
	setp.gt.s32 	%p3, %r53, %r46;
	or.pred  	%p4, %p2, %p3;
	mov.f32 	%f86, 0f00000000;
	@%p4 bra 	$L__BB1_50;
	setp.lt.s32 	%p5, %r34, 1;
	@%p5 bra 	$L__BB1_47;
	mul.lo.s32 	%r54, %r38, %r4;
	sub.s32 	%r6, %r54, %r39;
	mul.lo.s32 	%r55, %r38, %r53;
	sub.s32 	%r7, %r55, %r39;
	min.s32 	%r56, %r35, %r36;
	setp.lt.s32 	%p6, %r56, 1;
	@%p6 bra 	$L__BB1_47;
	and.b32  	%r8, %r36, 7;
	and.b32  	%r9, %r36, 3;
	and.b32  	%r10, %r36, 2147483640;
	and.b32  	%r11, %r36, 1;
	mul.lo.s32 	%r12, %r34, %r3;
	mov.f32 	%f86, 0f00000000;
	mov.b32 	%r90, 0;
$L__BB1_4:
	mul.lo.s32 	%r14, %r90, %r32;
	add.s32 	%r59, %r90, %r12;
	mul.lo.s32 	%r15, %r59, %r35;
	mov.b32 	%r91, 0;
$L__BB1_5:
	setp.lt.u32 	%p7, %r36, 8;
	add.s32 	%r61, %r6, %r91;
	setp.gt.s32 	%p8, %r61, -1;
	setp.lt.s32 	%p9, %r61, %r32;
	and.pred  	%p1, %p8, %p9;
	add.s32 	%r62, %r61, %r14;
	mul.lo.s32 	%r17, %r62, %r33;
	add.s32 	%r63, %r91, %r15;
	mul.lo.s32 	%r18, %r63, %r36;
	mov.b32 	%r94, 0;
	@%p7 bra 	$L__BB1_24;
	mov.b32 	%r92, 0;
	cvt.u64.u32 	%rd15, %r18;
$L__BB1_7:
	.pragma "nounroll";
	add.s32 	%r20, %r7, %r92;
	setp.gt.s32 	%p10, %r20, -1;
	setp.lt.s32 	%p11, %r20, %r33;
	and.pred  	%p12, %p10, %p11;
	and.pred  	%p13, %p1, %p12;
	add.s32 	%r65, %r20, %r17;
	mul.wide.s32 	%rd12, %r65, 4;
	add.s64 	%rd3, %rd2, %rd12;
	not.pred 	%p14, %p13;
	@%p14 bra 	$L__BB1_9;
	add.s32 	%r66, %r92, %r18;
	ld.global.f32 	%f47, [%rd3];
	mul.wide.s32 	%rd13, %r66, 4;
	add.s64 	%rd14, %rd1, %rd13;
	ld.global.f32 	%f48, [%rd14];
	fma.rn.f32 	%f86, %f47, %f48, %f86;
$L__BB1_9:
	add.s32 	%r67, %r20, 1;
	setp.gt.s32 	%p15, %r67, -1;
	setp.lt.s32 	%p16, %r67, %r33;
	and.pred  	%p17, %p15, %p16;
	and.pred  	%p18, %p1, %p17;
	cvt.s64.s32 	%rd16, %r92;
	add.s64 	%rd17, %rd16, %rd15;
	shl.b64 	%rd18, %rd17, 2;
	add.s64 	%rd4, %rd1, %rd18;
	not.pred 	%p19, %p18;
	@%p19 bra 	$L__BB1_11;
	ld.global.f32 	%f49, [%rd3+4];
	ld.global.f32 	%f50, [%rd4+4];
	fma.rn.f32 	%f86, %f49, %f50, %f86;
$L__BB1_11:
	add.s32 	%r68, %r20, 2;
	setp.gt.s32 	%p20, %r68, -1;
	setp.lt.s32 	%p21, %r68, %r33;
	and.pred  	%p22, %p20, %p21;
	and.pred  	%p23, %p1, %p22;
	not.pred 	%p24, %p23;
	@%p24 bra 	$L__BB1_13;
	ld.global.f32 	%f51, [%rd3+8];
	ld.global.f32 	%f52, [%rd4+8];
	fma.rn.f32 	%f86, %f51, %f52, %f86;
$L__BB1_13:
	add.s32 	%r69, %r20, 3;
	setp.gt.s32 	%p25, %r69, -1;
	setp.lt.s32 	%p26, %r69, %r33;
	and.pred  	%p27, %p25, %p26;
	and.pred  	%p28, %p1, %p27;
	not.pred 	%p29, %p28;
	@%p29 bra 	$L__BB1_15;
	ld.global.f32 	%f53, [%rd3+12];
	ld.global.f32 	%f54, [%rd4+12];
	fma.rn.f32 	%f86, %f53, %f54, %f86;
$L__BB1_15:
	add.s32 	%r70, %r20, 4;
	setp.gt.s32 	%p30, %r70, -1;
	setp.lt.s32 	%p31, %r70, %r33;
	and.pred  	%p32, %p30, %p31;
	and.pred  	%p33, %p1, %p32;
	not.pred 	%p34, %p33;
	@%p34 bra 	$L__BB1_17;
	ld.global.f32 	%f55, [%rd3+16];
	ld.global.f32 	%f56, [%rd4+16];
	fma.rn.f32 	%f86, %f55, %f56, %f86;
$L__BB1_17:
	add.s32 	%r71, %r20, 5;
	setp.gt.s32 	%p35, %r71, -1;
	setp.lt.s32 	%p36, %r71, %r33;
	and.pred  	%p37, %p35, %p36;
	and.pred  	%p38, %p1, %p37;
	not.pred 	%p39, %p38;
	@%p39 bra 	$L__BB1_19;
	ld.global.f32 	%f57, [%rd3+20];
	ld.global.f32 	%f58, [%rd4+20];
	fma.rn.f32 	%f86, %f57, %f58, %f86;
$L__BB1_19:
	add.s32 	%r72, %r20, 6;
	setp.gt.s32 	%p40, %r72, -1;
	setp.lt.s32 	%p41, %r72, %r33;
	and.pred  	%p42, %p40, %p41;
	and.pred  	%p43, %p1, %p42;
	not.pred 	%p44, %p43;
	@%p44 bra 	$L__BB1_21;
	ld.global.f32 	%f59, [%rd3+24];
	ld.global.f32 	%f60, [%rd4+24];
	fma.rn.f32 	%f86, %f59, %f60, %f86;
$L__BB1_21:
	add.s32 	%r73, %r20, 7;
	setp.gt.s32 	%p45, %r73, -1;
	setp.lt.s32 	%p46, %r73, %r33;
	and.pred  	%p47, %p45, %p46;
	and.pred  	%p48, %p1, %p47;
	not.pred 	%p49, %p48;
	@%p49 bra 	$L__BB1_23;
	ld.global.f32 	%f61, [%rd3+28];
	ld.global.f32 	%f62, [%rd4+28];
	fma.rn.f32 	%f86, %f61, %f62, %f86;
$L__BB1_23:
	add.s32 	%r92, %r92, 8;
	setp.ne.s32 	%p50, %r92, %r10;
	mov.u32 	%r94, %r10;
	@%p50 bra 	$L__BB1_7;
$L__BB1_24:
	setp.eq.s32 	%p51, %r8, 0;
	@%p51 bra 	$L__BB1_45;
	add.s32 	%r74, %r8, -1;
	setp.lt.u32 	%p52, %r74, 3;
	@%p52 bra 	$L__BB1_35;
	add.s32 	%r23, %r7, %r94;
	setp.gt.s32 	%p53, %r23, -1;
	setp.lt.s32 	%p54, %r23, %r33;
	and.pred  	%p55, %p53, %p54;
	and.pred  	%p57, %p1, %p55;
	add.s32 	%r75, %r23, %r17;
	mul.wide.s32 	%rd19, %r75, 4;
	add.s64 	%rd5, %rd2, %rd19;
	not.pred 	%p58, %p57;
	@%p58 bra 	$L__BB1_28;
	add.s32 	%r76, %r94, %r18;
	ld.global.f32 	%f64, [%rd5];
	mul.wide.s32 	%rd20, %r76, 4;
	add.s64 	%rd21, %rd1, %rd20;
	ld.global.f32 	%f65, [%rd21];
	fma.rn.f32 	%f86, %f64, %f65, %f86;
$L__BB1_28:
	add.s32 	%r77, %r23, 1;
	setp.gt.s32 	%p59, %r77, -1;
	setp.lt.s32 	%p60, %r77, %r33;
	and.pred  	%p61, %p59, %p60;
	and.pred  	%p62, %p1, %p61;
	cvt.u64.u32 	%rd22, %r18;
	cvt.u64.u32 	%rd23, %r94;
	add.s64 	%rd24, %rd23, %rd22;
	shl.b64 	%rd25, %rd24, 2;
	add.s64 	%rd6, %rd1, %rd25;
	not.pred 	%p63, %p62;
	@%p63 bra 	$L__BB1_30;
	ld.global.f32 	%f66, [%rd5+4];
	ld.global.f32 	%f67, [%rd6+4];
	fma.rn.f32 	%f86, %f66, %f67, %f86;
$L__BB1_30:
	add.s32 	%r78, %r23, 2;
	setp.gt.s32 	%p64, %r78, -1;
	setp.lt.s32 	%p65, %r78, %r33;
	and.pred  	%p66, %p64, %p65;
	and.pred  	%p67, %p1, %p66;
	not.pred 	%p68, %p67;
	@%p68 bra 	$L__BB1_32;
	ld.global.f32 	%f68, [%rd5+8];
	ld.global.f32 	%f69, [%rd6+8];
	fma.rn.f32 	%f86, %f68, %f69, %f86;
$L__BB1_32:
	add.s32 	%r79, %r23, 3;
	setp.gt.s32 	%p69, %r79, -1;
	setp.lt.s32 	%p70, %r79, %r33;
	and.pred  	%p71, %p69, %p70;
	and.pred  	%p72, %p1, %p71;
	not.pred 	%p73, %p72;
	@%p73 bra 	$L__BB1_34;
	ld.global.f32 	%f70, [%rd5+12];
	ld.global.f32 	%f71, [%rd6+12];
	fma.rn.f32 	%f86, %f70, %f71, %f86;
$L__BB1_34:
	add.s32 	%r94, %r94, 4;
$L__BB1_35:
	setp.eq.s32 	%p74, %r9, 0;
	@%p74 bra 	$L__BB1_45;
	setp.eq.s32 	%p75, %r9, 1;
	@%p75 bra 	$L__BB1_42;
	add.s32 	%r26, %r7, %r94;
	setp.gt.s32 	%p76, %r26, -1;
	setp.lt.s32 	%p77, %r26, %r33;
	and.pred  	%p78, %p76, %p77;
	and.pred  	%p79, %p1, %p78;
	add.s32 	%r80, %r26, %r17;
	mul.wide.s32 	%rd26, %r80, 4;
	add.s64 	%rd7, %rd2, %rd26;
	not.pred 	%p80, %p79;
	@%p80 bra 	$L__BB1_39;
	add.s32 	%r81, %r94, %r18;
	ld.global.f32 	%f73, [%rd7];
	mul.wide.s32 	%rd27, %r81, 4;
	add.s64 	%rd28, %rd1, %rd27;
	ld.global.f32 	%f74, [%rd28];
	fma.rn.f32 	%f86, %f73, %f74, %f86;
$L__BB1_39:
	add.s32 	%r82, %r26, 1;
	setp.gt.s32 	%p81, %r82, -1;
	setp.lt.s32 	%p82, %r82, %r33;
	and.pred  	%p83, %p81, %p82;
	and.pred  	%p84, %p1, %p83;
	not.pred 	%p85, %p84;
	@%p85 bra 	$L__BB1_41;
	ld.global.f32 	%f75, [%rd7+4];
	cvt.u64.u32 	%rd29, %r18;
	cvt.s64.s32 	%rd30, %r94;
	add.s64 	%rd31, %rd30, %rd29;
	shl.b64 	%rd32, %rd31, 2;
	add.s64 	%rd33, %rd1, %rd32;
	ld.global.f32 	%f76, [%rd33+4];
	fma.rn.f32 	%f86, %f75, %f76, %f86;
$L__BB1_41:
	add.s32 	%r94, %r94, 2;
$L__BB1_42:
	setp.eq.s32 	%p86, %r11, 0;
	@%p86 bra 	$L__BB1_45;
	add.s32 	%r29, %r7, %r94;
	setp.gt.s32 	%p87, %r29, -1;
	setp.lt.s32 	%p88, %r29, %r33;
	and.pred  	%p89, %p87, %p88;
	and.pred  	%p90, %p1, %p89;
	not.pred 	%p91, %p90;
	@%p91 bra 	$L__BB1_45;
	add.s32 	%r83, %r29, %r17;
	add.s32 	%r84, %r94, %r18;
	mul.wide.s32 	%rd34, %r83, 4;
	add.s64 	%rd35, %rd2, %rd34;
	ld.global.f32 	%f77, [%rd35];
	mul.wide.s32 	%rd36, %r84, 4;
	add.s64 	%rd37, %rd1, %rd36;
	ld.global.f32 	%f78, [%rd37];
	fma.rn.f32 	%f86, %f77, %f78, %f86;
$L__BB1_45:
	add.s32 	%r91, %r91, 1;
	setp.ne.s32 	%p92, %r91, %r35;
	@%p92 bra 	$L__BB1_5;
	add.s32 	%r90, %r90, 1;
	setp.ne.s32 	%p93, %r90, %r34;
	@%p93 bra 	$L__BB1_4;
$L__BB1_47:
	ld.param.u32 	%r89, [_Z13conv2d_kernelPfiiiS_iiiiS_iiiibS__param_10];
	setp.eq.s64 	%p94, %rd8, 0;
	setp.ge.s32 	%p95, %r3, %r89;
	or.pred  	%p96, %p94, %p95;
	@%p96 bra 	$L__BB1_49;
	cvta.to.global.u64 	%rd38, %rd8;
	mul.wide.u32 	%rd39, %r3, 4;
	add.s64 	%rd40, %rd38, %rd39;
	ld.global.f32 	%f79, [%rd40];
	add.f32 	%f86, %f86, %f79;
$L__BB1_49:
	ld.param.u64 	%rd44, [_Z13conv2d_kernelPfiiiS_iiiiS_iiiibS__param_15];
	ld.param.s8 	%rs2, [_Z13conv2d_kernelPfiiiS_iiiiS_iiiibS__param_14];
	setp.ne.s16 	%p97, %rs2, 0;
	setp.lt.f32 	%p98, %f86, 0f00000000;
	selp.f32 	%f80, 0f00000000, %f86, %p98;
	selp.f32 	%f81, %f80, %f86, %p97;
	mad.lo.s32 	%r85, %r3, %r1, %r3;
	add.s32 	%r86, %r85, %r4;
	mad.lo.s32 	%r87, %r86, %r46, %r86;
	add.s32 	%r88, %r87, %r53;
	cvta.to.global.u64 	%rd41, %rd44;
	mul.wide.s32 	%rd42, %r88, 4;
	add.s64 	%rd43, %rd41, %rd42;
	st.global.f32 	[%rd43], %f81;
$L__BB1_50:
	ret;

}
	// .globl	_Z18linearLayer_kernelPfS_S_S_ii
.visible .entry _Z18linearLayer_kernelPfS_S_S_ii(
	.param .u64 .ptr .align 1 _Z18linearLayer_kernelPfS_S_S_ii_param_0,
	.param .u64 .ptr .align 1 _Z18linearLayer_kernelPfS_S_S_ii_param_1,
	.param .u64 .ptr .align 1 _Z18linearLayer_kernelPfS_S_S_ii_param_2,
	.param .u64 .ptr .align 1 _Z18linearLayer_kernelPfS_S_S_ii_param_3,
	.param .u32 _Z18linearLayer_kernelPfS_S_S_ii_param_4,
	.param .u32 _Z18linearLayer_kernelPfS_S_S_ii_param_5
)
{
	.reg .pred 	%p<11>;
	.reg .b32 	%r<38>;
	.reg .b32 	%f<114>;
	.reg .b64 	%rd<34>;

	ld.param.u64 	%rd12, [_Z18linearLayer_kernelPfS_S_S_ii_param_0];
	ld.param.u64 	%rd13, [_Z18linearLayer_kernelPfS_S_S_ii_param_1];
	ld.param.u64 	%rd10, [_Z18linearLayer_kernelPfS_S_S_ii_param_2];
	ld.param.u64 	%rd11, [_Z18linearLayer_kernelPfS_S_S_ii_param_3];
	ld.param.u32 	%r23, [_Z18linearLayer_kernelPfS_S_S_ii_param_4];
	ld.param.u32 	%r24, [_Z18linearLayer_kernelPfS_S_S_ii_param_5];
	cvta.to.global.u64 	%rd1, %rd13;
	cvta.to.global.u64 	%rd2, %rd12;
	mov.u32 	%r25, %ctaid.x;
	mov.u32 	%r26, %ntid.x;
	mov.u32 	%r27, %tid.x;
	mad.lo.s32 	%r1, %r25, %r26, %r27;
	setp.ge.s32 	%p1, %r1, %r24;
	@%p1 bra 	$L__BB2_15;
	setp.lt.s32 	%p2, %r23, 1;
	mov.f32 	%f113, 0f00000000;
	@%p2 bra 	$L__BB2_14;
	mul.lo.s32 	%r2, %r23, %r1;
	and.b32  	%r3, %r23, 15;
	setp.lt.u32 	%p3, %r23, 16;
	mov.f32 	%f113, 0f00000000;
	mov.b32 	%r34, 0;
	@%p3 bra 	$L__BB2_5;
	and.b32  	%r34, %r23, 2147483632;
	neg.s32 	%r32, %r34;
	add.s64 	%rd32, %rd2, 32;
	add.s64 	%rd4, %rd1, 32;
	mov.f32 	%f113, 0f00000000;
	mov.u32 	%r31, %r2;
$L__BB2_4:
	.pragma "nounroll";
	mul.wide.s32 	%rd14, %r31, 4;
	add.s64 	%rd15, %rd4, %rd14;
	ld.global.f32 	%f18, [%rd32+-32];
	ld.global.f32 	%f19, [%rd15+-32];
	fma.rn.f32 	%f20, %f18, %f19, %f113;
	ld.global.f32 	%f21, [%rd32+-28];
	ld.global.f32 	%f22, [%rd15+-28];
	fma.rn.f32 	%f23, %f21, %f22, %f20;
	ld.global.f32 	%f24, [%rd32+-24];
	ld.global.f32 	%f25, [%rd15+-24];
	fma.rn.f32 	%f26, %f24, %f25, %f23;
	ld.global.f32 	%f27, [%rd32+-20];
	ld.global.f32 	%f28, [%rd15+-20];
	fma.rn.f32 	%f29, %f27, %f28, %f26;
	ld.global.f32 	%f30, [%rd32+-16];
	ld.global.f32 	%f31, [%rd15+-16];
	fma.rn.f32 	%f32, %f30, %f31, %f29;
	ld.global.f32 	%f33, [%rd32+-12];
	ld.global.f32 	%f34, [%rd15+-12];
	fma.rn.f32 	%f35, %f33, %f34, %f32;
	ld.global.f32 	%f36, [%rd32+-8];
	ld.global.f32 	%f37, [%rd15+-8];
	fma.rn.f32 	%f38, %f36, %f37, %f35;
	ld.global.f32 	%f39, [%rd32+-4];
	ld.global.f32 	%f40, [%rd15+-4];
	fma.rn.f32 	%f41, %f39, %f40, %f38;
	ld.global.f32 	%f42, [%rd32];
	ld.global.f32 	%f43, [%rd15];
	fma.rn.f32 	%f44, %f42, %f43, %f41;
	ld.global.f32 	%f45, [%rd32+4];
	ld.global.f32 	%f46, [%rd15+4];
	fma.rn.f32 	%f47, %f45, %f46, %f44;
	ld.global.f32 	%f48, [%rd32+8];
	ld.global.f32 	%f49, [%rd15+8];
	fma.rn.f32 	%f50, %f48, %f49, %f47;
	ld.global.f32 	%f51, [%rd32+12];
	ld.global.f32 	%f52, [%rd15+12];
	fma.rn.f32 	%f53, %f51, %f52, %f50;
	ld.global.f32 	%f54, [%rd32+16];
	ld.global.f32 	%f55, [%rd15+16];
	fma.rn.f32 	%f56, %f54, %f55, %f53;
	ld.global.f32 	%f57, [%rd32+20];
	ld.global.f32 	%f58, [%rd15+20];
	fma.rn.f32 	%f59, %f57, %f58, %f56;
	ld.global.f32 	%f60, [%rd32+24];
	ld.global.f32 	%f61, [%rd15+24];
	fma.rn.f32 	%f62, %f60, %f61, %f59;
	ld.global.f32 	%f63, [%rd32+28];
	ld.global.f32 	%f64, [%rd15+28];
	fma.rn.f32 	%f113, %f63, %f64, %f62;
	add.s32 	%r32, %r32, 16;
	add.s64 	%rd32, %rd32, 64;
	add.s32 	%r31, %r31, 16;
	setp.ne.s32 	%p4, %r32, 0;
	@%p4 bra 	$L__BB2_4;
$L__BB2_5:
	setp.eq.s32 	%p5, %r3, 0;
	@%p5 bra 	$L__BB2_14;
	and.b32  	%r11, %r23, 7;
	setp.lt.u32 	%p6, %r3, 8;
	@%p6 bra 	$L__BB2_8;
	mul.wide.u32 	%rd16, %r34, 4;
	add.s64 	%rd17, %rd2, %rd16;
	ld.global.f32 	%f66, [%rd17];
	add.s32 	%r29, %r34, %r2;
	mul.wide.s32 	%rd18, %r29, 4;
	add.s64 	%rd19, %rd1, %rd18;
	ld.global.f32 	%f67, [%rd19];
	fma.rn.f32 	%f68, %f66, %f67, %f113;
	ld.global.f32 	%f69, [%rd17+4];
	ld.global.f32 	%f70, [%rd19+4];
	fma.rn.f32 	%f71, %f69, %f70, %f68;
	ld.global.f32 	%f72, [%rd17+8];
	ld.global.f32 	%f73, [%rd19+8];
	fma.rn.f32 	%f74, %f72, %f73, %f71;
	ld.global.f32 	%f75, [%rd17+12];
	ld.global.f32 	%f76, [%rd19+12];
	fma.rn.f32 	%f77, %f75, %f76, %f74;
	ld.global.f32 	%f78, [%rd17+16];
	ld.global.f32 	%f79, [%rd19+16];
	fma.rn.f32 	%f80, %f78, %f79, %f77;
	ld.global.f32 	%f81, [%rd17+20];
	ld.global.f32 	%f82, [%rd19+20];
	fma.rn.f32 	%f83, %f81, %f82, %f80;
	ld.global.f32 	%f84, [%rd17+24];
	ld.global.f32 	%f85, [%rd19+24];
	fma.rn.f32 	%f86, %f84, %f85, %f83;
	ld.global.f32 	%f87, [%rd17+28];
	ld.global.f32 	%f88, [%rd19+28];
	fma.rn.f32 	%f113, %f87, %f88, %f86;
	add.s32 	%r34, %r34, 8;
$L__BB2_8:
	setp.eq.s32 	%p7, %r11, 0;
	@%p7 bra 	$L__BB2_14;
	and.b32  	%r14, %r23, 3;
	setp.lt.u32 	%p8, %r11, 4;
	@%p8 bra 	$L__BB2_11;
	mul.wide.u32 	%rd20, %r34, 4;
	add.s64 	%rd21, %rd2, %rd20;
	ld.global.f32 	%f90, [%rd21];
	add.s32 	%r30, %r34, %r2;
	mul.wide.s32 	%rd22, %r30, 4;
	add.s64 	%rd23, %rd1, %rd22;
	ld.global.f32 	%f91, [%rd23];
	fma.rn.f32 	%f92, %f90, %f91, %f113;
	ld.global.f32 	%f93, [%rd21+4];
	ld.global.f32 	%f94, [%rd23+4];
	fma.rn.f32 	%f95, %f93, %f94, %f92;
	ld.global.f32 	%f96, [%rd21+8];
	ld.global.f32 	%f97, [%rd23+8];
	fma.rn.f32 	%f98, %f96, %f97, %f95;
	ld.global.f32 	%f99, [%rd21+12];
	ld.global.f32 	%f100, [%rd23+12];
	fma.rn.f32 	%f113, %f99, %f100, %f98;
	add.s32 	%r34, %r34, 4;
$L__BB2_11:
	setp.eq.s32 	%p9, %r14, 0;
	@%p9 bra 	$L__BB2_14;
	add.s32 	%r37, %r34, %r2;
	mul.wide.u32 	%rd24, %r34, 4;
	add.s64 	%rd33, %rd2, %rd24;
	neg.s32 	%r36, %r14;
$L__BB2_13:
	.pragma "nounroll";
	mul.wide.s32 	%rd25, %r37, 4;
	add.s64 	%rd26, %rd1, %rd25;
	ld.global.f32 	%f101, [%rd33];
	ld.global.f32 	%f102, [%rd26];
	fma.rn.f32 	%f113, %f101, %f102, %f113;
	add.s32 	%r37, %r37, 1;
	add.s64 	%rd33, %rd33, 4;
	add.s32 	%r36, %r36, 1;
	setp.ne.s32 	%p10, %r36, 0;
	@%p10 bra 	$L__BB2_13;
$L__BB2_14:
	cvta.to.global.u64 	%rd27, %rd10;
	mul.wide.s32 	%rd28, %r1, 4;
	add.s64 	%rd29, %rd27, %rd28;
	ld.global.f32 	%f103, [%rd29];
	add.f32 	%f104, %f113, %f103;
	cvta.to.global.u64 	%rd30, %rd11;
	add.s64 	%rd31, %rd30, %rd28;
	st.global.f32 	[%rd31], %f104;
$L__BB2_15:
	ret;

}


// ===== COMPILED SASS (sm_100) =====

	.target	sm_100

	.elftype	@"ET_EXEC"


//--------------------- .note.nv.tkinfo           --------------------------
	.section	.note.nv.tkinfo,"",@"SHT_NOTE"
	.sectionflags	@"SHF_NOTE_NV_TKINFO"
	.tkinfo
        /*0018*/ 	.word	0x00000002
        /*0030*/ 	.string	""
        /*0030*/ 	.string	"ptxas"
        /*0030*/ 	.string	"Cuda compilation tools, release 13.0, V13.0.88"
        /*0030*/ 	.string	"Build cuda_13.0.r13.0/compiler.36424714_0"
        /*0030*/ 	.string	"-arch sm_100 -m 64 "



//--------------------- .note.nv.cuinfo           --------------------------
	.section	.note.nv.cuinfo,"",@"SHT_NOTE"
	.sectionflags	@"SHF_NOTE_NV_CUINFO"
        /*0018*/ 	.short	0x0002
        /*001a*/ 	.short	0x0064
        /*001c*/ 	.short	0x0082
	.zero		2


//--------------------- .nv.info                  --------------------------
	.section	.nv.info,"",@"SHT_CUDA_INFO"
	.align	4


	//----- nvinfo : EIATTR_REGCOUNT
	.align		4
        /*0000*/ 	.byte	0x04, 0x2f
        /*0002*/ 	.short	(.L_1 - .L_0)
	.align		4
.L_0:
        /*0004*/ 	.word	index@(_Z16maxpool2d_kernelPfiiiiiS_)
        /*0008*/ 	.word	0x0000001c


	//----- nvinfo : EIATTR_FRAME_SIZE
	.align		4
.L_1:
        /*000c*/ 	.byte	0x04, 0x11
        /*000e*/ 	.short	(.L_3 - .L_2)
	.align		4
.L_2:
        /*0010*/ 	.word	index@(_Z16maxpool2d_kernelPfiiiiiS_)
        /*0014*/ 	.word	0x00000000


	//----- nvinfo : EIATTR_REGCOUNT
	.align		4
.L_3:
        /*0018*/ 	.byte	0x04, 0x2f
        /*001a*/ 	.short	(.L_5 - .L_4)
	.align		4
.L_4:
        /*001c*/ 	.word	index@(_Z13conv2d_kernelPfiiiS_iiiiS_iiiibS_)
        /*0020*/ 	.word	0x0000001e


	//----- nvinfo : EIATTR_FRAME_SIZE
	.align		4
.L_5:
        /*0024*/ 	.byte	0x04, 0x11
        /*0026*/ 	.short	(.L_7 - .L_6)
	.align		4
.L_6:
        /*0028*/ 	.word	index@(_Z13conv2d_kernelPfiiiS_iiiiS_iiiibS_)
        /*002c*/ 	.word	0x00000000


	//----- nvinfo : EIATTR_REGCOUNT
	.align		4
.L_7:
        /*0030*/ 	.byte	0x04, 0x2f
        /*0032*/ 	.short	(.L_9 - .L_8)
	.align		4
.L_8:
        /*0034*/ 	.word	index@(_Z18linearLayer_kernelPfS_S_S_ii)
        /*0038*/ 	.word	0x0000001f


	//----- nvinfo : EIATTR_FRAME_SIZE
	.align		4
.L_9:
        /*003c*/ 	.byte	0x04, 0x11
        /*003e*/ 	.short	(.L_11 - .L_10)
	.align		4
.L_10:
        /*0040*/ 	.word	index@(_Z18linearLayer_kernelPfS_S_S_ii)
        /*0044*/ 	.word	0x00000000


	//----- nvinfo : EIATTR_MIN_STACK_SIZE
	.align		4
.L_11:
        /*0048*/ 	.byte	0x04, 0x12
        /*004a*/ 	.short	(.L_13 - .L_12)
	.align		4
.L_12:
        /*004c*/ 	.word	index@(_Z18linearLayer_kernelPfS_S_S_ii)
        /*0050*/ 	.word	0x00000000


	//----- nvinfo : EIATTR_MIN_STACK_SIZE
	.align		4
.L_13:
        /*0054*/ 	.byte	0x04, 0x12
        /*0056*/ 	.short	(.L_15 - .L_14)
	.align		4
.L_14:
        /*0058*/ 	.word	index@(_Z13conv2d_kernelPfiiiS_iiiiS_iiiibS_)
        /*005c*/ 	.word	0x00000000


	//----- nvinfo : EIATTR_MIN_STACK_SIZE
	.align		4
.L_15:
        /*0060*/ 	.byte	0x04, 0x12
        /*0062*/ 	.short	(.L_17 - .L_16)
	.align		4
.L_16:
        /*0064*/ 	.word	index@(_Z16maxpool2d_kernelPfiiiiiS_)
        /*0068*/ 	.word	0x00000000
.L_17:


//--------------------- .nv.compat                --------------------------
	.section	.nv.compat,"",@"SHT_CUDA_COMPAT_INFO"
	.align	4
        /*0000*/ 	.byte	0x02, 0x09, 0x00, 0x00, 0x02, 0x02, 0x01, 0x00, 0x02, 0x05, 0x05, 0x00, 0x03, 0x07, 0x01, 0x01
        /*0010*/ 	.byte	0x02, 0x03, 0x00, 0x00, 0x02, 0x06, 0x01, 0x00, 0x04, 0x0b, 0x08, 0x00, 0x09, 0x00, 0x00, 0x00
        /*0020*/ 	.byte	0x00, 0x00, 0x00, 0x00


//--------------------- .nv.info._Z18linearLayer_kernelPfS_S_S_ii --------------------------
	.section	.nv.info._Z18linearLayer_kernelPfS_S_S_ii,"",@"SHT_CUDA_INFO"
	.sectionflags	@""
	.align	4


	//----- nvinfo : EIATTR_CUDA_API_VERSION
	.align		4
        /*0000*/ 	.byte	0x04, 0x37
        /*0002*/ 	.short	(.L_19 - .L_18)
.L_18:
        /*0004*/ 	.word	0x00000082


	//----- nvinfo : EIATTR_KPARAM_INFO
	.align		4
.L_19:
        /*0008*/ 	.byte	0x04, 0x17
        /*000a*/ 	.short	(.L_21 - .L_20)
.L_20:
        /*000c*/ 	.word	0x00000000
        /*0010*/ 	.short	0x0005
        /*0012*/ 	.short	0x0024
        /*0014*/ 	.byte	0x00, 0xf0, 0x11, 0x00


	//----- nvinfo : EIATTR_KPARAM_INFO
	.align		4
.L_21:
        /*0018*/ 	.byte	0x04, 0x17
        /*001a*/ 	.short	(.L_23 - .L_22)
.L_22:
        /*001c*/ 	.word	0x00000000
        /*0020*/ 	.short	0x0004
        /*0022*/ 	.short	0x0020
        /*0024*/ 	.byte	0x00, 0xf0, 0x11, 0x00


	//----- nvinfo : EIATTR_KPARAM_INFO
	.align		4
.L_23:
        /*0028*/ 	.byte	0x04, 0x17
        /*002a*/ 	.short	(.L_25 - .L_24)
.L_24:
        /*002c*/ 	.word	0x00000000
        /*0030*/ 	.short	0x0003
        /*0032*/ 	.short	0x0018
        /*0034*/ 	.byte	0x00, 0xf5, 0x21, 0x00


	//----- nvinfo : EIATTR_KPARAM_INFO
	.align		4
.L_25:
        /*0038*/ 	.byte	0x04, 0x17
        /*003a*/ 	.short	(.L_27 - .L_26)
.L_26:
        /*003c*/ 	.word	0x00000000
        /*0040*/ 	.short	0x0002
        /*0042*/ 	.short	0x0010
        /*0044*/ 	.byte	0x00, 0xf5, 0x21, 0x00


	//----- nvinfo : EIATTR_KPARAM_INFO
	.align		4
.L_27:
        /*0048*/ 	.byte	0x04, 0x17
        /*004a*/ 	.short	(.L_29 - .L_28)
.L_28:
        /*004c*/ 	.word	0x00000000
        /*0050*/ 	.short	0x0001
        /*0052*/ 	.short	0x0008
        /*0054*/ 	.byte	0x00, 0xf5, 0x21, 0x00


	//----- nvinfo : EIATTR_KPARAM_INFO
	.align		4
.L_29:
        /*0058*/ 	.byte	0x04, 0x17
        /*005a*/ 	.short	(.L_31 - .L_30)
.L_30:
        /*005c*/ 	.word	0x00000000
        /*0060*/ 	.short	0x0000
        /*0062*/ 	.short	0x0000
        /*0064*/ 	.byte	0x00, 0xf5, 0x21, 0x00


	//----- nvinfo : EIATTR_SPARSE_MMA_MASK
	.align		4
.L_31:
        /*0068*/ 	.byte	0x03, 0x50
        /*006a*/ 	.short	0x0000


	//----- nvinfo : EIATTR_MAXREG_COUNT
	.align		4
        /*006c*/ 	.byte	0x03, 0x1b
        /*006e*/ 	.short	0x00ff


	//----- nvinfo : EIATTR_MERCURY_ISA_VERSION
	.align		4
        /*0070*/ 	.byte	0x03, 0x5f
        /*0072*/ 	.short	0x0101


	//----- nvinfo : EIATTR_VRC_CTA_INIT_COUNT
	.align		4
        /*0074*/ 	.byte	0x02, 0x4a
	.zero		1
	.zero		1


	//----- nvinfo : EIATTR_EXIT_INSTR_OFFSETS
	.align		4
        /*0078*/ 	.byte	0x04, 0x1c
        /*007a*/ 	.short	(.L_33 - .L_32)


	//   ....[0]....
.L_32:
        /*007c*/ 	.word	0x00000070


	//   ....[1]....
        /*0080*/ 	.word	0x00000ad0


	//----- nvinfo : EIATTR_CBANK_PARAM_SIZE
	.align		4
.L_33:
        /*0084*/ 	.byte	0x03, 0x19
        /*0086*/ 	.short	0x0028


	//----- nvinfo : EIATTR_PARAM_CBANK
	.align		4
        /*0088*/ 	.byte	0x04, 0x0a
        /*008a*/ 	.short	(.L_35 - .L_34)
	.align		4
.L_34:
        /*008c*/ 	.word	index@(.nv.constant0._Z18linearLayer_kernelPfS_S_S_ii)
        /*0090*/ 	.short	0x0380
        /*0092*/ 	.short	0x0028


	//----- nvinfo : EIATTR_SW_WAR
	.align		4
.L_35:
        /*0094*/ 	.byte	0x04, 0x36
        /*0096*/ 	.short	(.L_37 - .L_36)
.L_36:
        /*0098*/ 	.word	0x00000008
.L_37:


//--------------------- .nv.info._Z13conv2d_kernelPfiiiS_iiiiS_iiiibS_ --------------------------
	.section	.nv.info._Z13conv2d_kernelPfiiiS_iiiiS_iiiibS_,"",@"SHT_CUDA_INFO"
	.sectionflags	@""
	.align	4


	//----- nvinfo : EIATTR_CUDA_API_VERSION
	.align		4
        /*0000*/ 	.byte	0x04, 0x37
        /*0002*/ 	.short	(.L_39 - .L_38)
.L_38:
        /*0004*/ 	.word	0x00000082


	//----- nvinfo : EIATTR_KPARAM_INFO
	.align		4
.L_39:
        /*0008*/ 	.byte	0x04, 0x17
        /*000a*/ 	.short	(.L_41 - .L_40)
.L_40:
        /*000c*/ 	.word	0x00000000
        /*0010*/ 	.short	0x000f
        /*0012*/ 	.short	0x0050
        /*0014*/ 	.byte	0x00, 0xf5, 0x21, 0x00


	//----- nvinfo : EIATTR_KPARAM_INFO
	.align		4
.L_41:
        /*0018*/ 	.byte	0x04, 0x17
        /*001a*/ 	.short	(.L_43 - .L_42)
.L_42:
        /*001c*/ 	.word	0x00000000
        /*0020*/ 	.short	0x000e
        /*0022*/ 	.short	0x0048
        /*0024*/ 	.byte	0x00, 0xf0, 0x05, 0x00


	//----- nvinfo : EIATTR_KPARAM_INFO
	.align		4
.L_43:
        /*0028*/ 	.byte	0x04, 0x17
        /*002a*/ 	.short	(.L_45 - .L_44)
.L_44:
        /*002c*/ 	.word	0x00000000
        /*0030*/ 	.short	0x000d
        /*0032*/ 	.short	0x0044
        /*0034*/ 	.byte	0x00, 0xf0, 0x11, 0x00


	//----- nvinfo : EIATTR_KPARAM_INFO
	.align		4
.L_45:
        /*0038*/ 	.byte	0x04, 0x17
        /*003a*/ 	.short	(.L_47 - .L_46)
.L_46:
        /*003c*/ 	.word	0x00000000
        /*0040*/ 	.short	0x000c
        /*0042*/ 	.short	0x0040
        /*0044*/ 	.byte	0x00, 0xf0, 0x11, 0x00


	//----- nvinfo : EIATTR_KPARAM_INFO
	.align		4
.L_47:
        /*0048*/ 	.byte	0x04, 0x17
        /*004a*/ 	.short	(.L_49 - .L_48)
.L_48:
        /*004c*/ 	.word	0x00000000
        /*0050*/ 	.short	0x000b
        /*0052*/ 	.short	0x003c
        /*0054*/ 	.byte	0x00, 0xf0, 0x11, 0x00


	//----- nvinfo : EIATTR_KPARAM_INFO
	.align		4
.L_49:
        /*0058*/ 	.byte	0x04, 0x17
        /*005a*/ 	.short	(.L_51 - .L_50)
.L_50:
        /*005c*/ 	.word	0x00000000
        /*0060*/ 	.short	0x000a
        /*0062*/ 	.short	0x0038
        /*0064*/ 	.byte	0x00, 0xf0, 0x11, 0x00


	//----- nvinfo : EIATTR_KPARAM_INFO
	.align		4
.L_51:
        /*0068*/ 	.byte	0x04, 0x17
        /*006a*/ 	.short	(.L_53 - .L_52)
.L_52:
        /*006c*/ 	.word	0x00000000
        /*0070*/ 	.short	0x0009
        /*0072*/ 	.short	0x0030
        /*0074*/ 	.byte	0x00, 0xf5, 0x21, 0x00


	//----- nvinfo : EIATTR_KPARAM_INFO
	.align		4
.L_53:
        /*0078*/ 	.byte	0x04, 0x17
        /*007a*/ 	.short	(.L_55 - .L_54)
.L_54:
        /*007c*/ 	.word	0x00000000
        /*0080*/ 	.short	0x0008
        /*0082*/ 	.short	0x002c
        /*0084*/ 	.byte	0x00, 0xf0, 0x11, 0x00


	//----- nvinfo : EIATTR_KPARAM_INFO
	.align		4
.L_55:
        /*0088*/ 	.byte	0x04, 0x17
        /*008a*/ 	.short	(.L_57 - .L_56)
.L_56:
        /*008c*/ 	.word	0x00000000
        /*0090*/ 	.short	0x0007
        /*0092*/ 	.short	0x0028
        /*0094*/ 	.byte	0x00, 0xf0, 0x11, 0x00


	//----- nvinfo : EIATTR_KPARAM_INFO
	.align		4
.L_57:
        /*0098*/ 	.byte	0x04, 0x17
        /*009a*/ 	.short	(.L_59 - .L_58)
.L_58:
        /*009c*/ 	.word	0x00000000
        /*00a0*/ 	.short	0x0006
        /*00a2*/ 	.short	0x0024
        /*00a4*/ 	.byte	0x00, 0xf0, 0x11, 0x00


	//----- nvinfo : EIATTR_KPARAM_INFO
	.align		4
.L_59:
        /*00a8*/ 	.byte	0x04, 0x17
        /*00aa*/ 	.short	(.L_61 - .L_60)
.L_60:
        /*00ac*/ 	.word	0x00000000
        /*00b0*/ 	.short	0x0005
        /*00b2*/ 	.short	0x0020
        /*00b4*/ 	.byte	0x00, 0xf0, 0x11, 0x00


	//----- nvinfo : EIATTR_KPARAM_INFO
	.align		4
.L_61:
        /*00b8*/ 	.byte	0x04, 0x17
        /*00ba*/ 	.short	(.L_63 - .L_62)
.L_62:
        /*00bc*/ 	.word	0x00000000
        /*00c0*/ 	.short	0x0004
        /*00c2*/ 	.short	0x0018
        /*00c4*/ 	.byte	0x00, 0xf5, 0x21, 0x00


	//----- nvinfo : EIATTR_KPARAM_INFO
	.align		4
.L_63:
        /*00c8*/ 	.byte	0x04, 0x17
        /*00ca*/ 	.short	(.L_65 - .L_64)
.L_64:
        /*00cc*/ 	.word	0x00000000
        /*00d0*/ 	.short	0x0003
        /*00d2*/ 	.short	0x0010
        /*00d4*/ 	.byte	0x00, 0xf0, 0x11, 0x00


	//----- nvinfo : EIATTR_KPARAM_INFO
	.align		4
.L_65:
        /*00d8*/ 	.byte	0x04, 0x17
        /*00da*/ 	.short	(.L_67 - .L_66)
.L_66:
        /*00dc*/ 	.word	0x00000000
        /*00e0*/ 	.short	0x0002
        /*00e2*/ 	.short	0x000c
        /*00e4*/ 	.byte	0x00, 0xf0, 0x11, 0x00


	//----- nvinfo : EIATTR_KPARAM_INFO
	.align		4
.L_67:
        /*00e8*/ 	.byte	0x04, 0x17
        /*00ea*/ 	.short	(.L_69 - .L_68)
.L_68:
        /*00ec*/ 	.word	0x00000000
        /*00f0*/ 	.short	0x0001
        /*00f2*/ 	.short	0x0008
        /*00f4*/ 	.byte	0x00, 0xf0, 0x11, 0x00


	//----- nvinfo : EIATTR_KPARAM_INFO
	.align		4
.L_69:
        /*00f8*/ 	.byte	0x04, 0x17
        /*00fa*/ 	.short	(.L_71 - .L_70)
.L_70:
        /*00fc*/ 	.word	0x00000000
        /*0100*/ 	.short	0x0000
        /*0102*/ 	.short	0x0000
        /*0104*/ 	.byte	0x00, 0xf5, 0x21, 0x00


	//----- nvinfo : EIATTR_SPARSE_MMA_MASK
	.align		4
.L_71:
        /*0108*/ 	.byte	0x03, 0x50
        /*010a*/ 	.short	0x0000


	//----- nvinfo : EIATTR_MAXREG_COUNT
	.align		4
        /*010c*/ 	.byte	0x03, 0x1b
        /*010e*/ 	.short	0x00ff


	//----- nvinfo : EIATTR_MERCURY_ISA_VERSION
	.align		4
        /*0110*/ 	.byte	0x03, 0x5f
        /*0112*/ 	.short	0x0101


	//----- nvinfo : EIATTR_VRC_CTA_INIT_COUNT
	.align		4
        /*0114*/ 	.byte	0x02, 0x4a
	.zero		1
	.zero		1


	//----- nvinfo : EIATTR_EXIT_INSTR_OFFSETS
	.align		4
        /*0118*/ 	.byte	0x04, 0x1c
        /*011a*/ 	.short	(.L_73 - .L_72)


	//   ....[0]....
.L_72:
        /*011c*/ 	.word	0x000003c0


	//   ....[1]....
        /*0120*/ 	.word	0x00001250


	//----- nvinfo : EIATTR_CRS_STACK_SIZE
	.align		4
.L_73:
        /*0124*/ 	.byte	0x04, 0x1e
        /*0126*/ 	.short	(.L_75 - .L_74)
.L_74:
        /*0128*/ 	.word	0x00000000


	//----- nvinfo : EIATTR_CBANK_PARAM_SIZE
	.align		4
.L_75:
        /*012c*/ 	.byte	0x03, 0x19
        /*012e*/ 	.short	0x0058


	//----- nvinfo : EIATTR_PARAM_CBANK
	.align		4
        /*0130*/ 	.byte	0x04, 0x0a
        /*0132*/ 	.short	(.L_77 - .L_76)
	.align		4
.L_76:
        /*0134*/ 	.word	index@(.nv.constant0._Z13conv2d_kernelPfiiiS_iiiiS_iiiibS_)
        /*0138*/ 	.short	0x0380
        /*013a*/ 	.short	0x0058


	//----- nvinfo : EIATTR_SW_WAR
	.align		4
.L_77:
        /*013c*/ 	.byte	0x04, 0x36
        /*013e*/ 	.short	(.L_79 - .L_78)
.L_78:
        /*0140*/ 	.word	0x00000008
.L_79:


//--------------------- .nv.info._Z16maxpool2d_kernelPfiiiiiS_ --------------------------
	.section	.nv.info._Z16maxpool2d_kernelPfiiiiiS_,"",@"SHT_CUDA_INFO"
	.sectionflags	@""
	.align	4


	//----- nvinfo : EIATTR_CUDA_API_VERSION
	.align		4
        /*0000*/ 	.byte	0x04, 0x37
        /*0002*/ 	.short	(.L_81 - .L_80)
.L_80:
        /*0004*/ 	.word	0x00000082


	//----- nvinfo : EIATTR_KPARAM_INFO
	.align		4
.L_81:
        /*0008*/ 	.byte	0x04, 0x17
        /*000a*/ 	.short	(.L_83 - .L_82)
.L_82:
        /*000c*/ 	.word	0x00000000
        /*0010*/ 	.short	0x0006
        /*0012*/ 	.short	0x0020
        /*0014*/ 	.byte	0x00, 0xf5, 0x21, 0x00


	//----- nvinfo : EIATTR_KPARAM_INFO
	.align		4
.L_83:
        /*0018*/ 	.byte	0x04, 0x17
        /*001a*/ 	.short	(.L_85 - .L_84)
.L_84:
        /*001c*/ 	.word	0x00000000
        /*0020*/ 	.short	0x0005
        /*0022*/ 	.short	0x0018
        /*0024*/ 	.byte	0x00, 0xf0, 0x11, 0x00


	//----- nvinfo : EIATTR_KPARAM_INFO
	.align		4
.L_85:
        /*0028*/ 	.byte	0x04, 0x17
        /*002a*/ 	.short	(.L_87 - .L_86)
.L_86:
        /*002c*/ 	.word	0x00000000
        /*0030*/ 	.short	0x0004
        /*0032*/ 	.short	0x0014
        /*0034*/ 	.byte	0x00, 0xf0, 0x11, 0x00


	//----- nvinfo : EIATTR_KPARAM_INFO
	.align		4
.L_87:
        /*0038*/ 	.byte	0x04, 0x17
        /*003a*/ 	.short	(.L_89 - .L_88)
.L_88:
        /*003c*/ 	.word	0x00000000
        /*0040*/ 	.short	0x0003
        /*0042*/ 	.short	0x0010
        /*0044*/ 	.byte	0x00, 0xf0, 0x11, 0x00


	//----- nvinfo : EIATTR_KPARAM_INFO
	.align		4
.L_89:
        /*0048*/ 	.byte	0x04, 0x17
        /*004a*/ 	.short	(.L_91 - .L_90)
.L_90:
        /*004c*/ 	.word	0x00000000
        /*0050*/ 	.short	0x0002
        /*0052*/ 	.short	0x000c
        /*0054*/ 	.byte	0x00, 0xf0, 0x11, 0x00


	//----- nvinfo : EIATTR_KPARAM_INFO
	.align		4
.L_91:
        /*0058*/ 	.byte	0x04, 0x17
        /*005a*/ 	.short	(.L_93 - .L_92)
.L_92:
        /*005c*/ 	.word	0x00000000
        /*0060*/ 	.short	0x0001
        /*0062*/ 	.short	0x0008
        /*0064*/ 	.byte	0x00, 0xf0, 0x11, 0x00


	//----- nvinfo : EIATTR_KPARAM_INFO
	.align		4
.L_93:
        /*0068*/ 	.byte	0x04, 0x17
        /*006a*/ 	.short	(.L_95 - .L_94)
.L_94:
        /*006c*/ 	.word	0x00000000
        /*0070*/ 	.short	0x0000
        /*0072*/ 	.short	0x0000
        /*0074*/ 	.byte	0x00, 0xf5, 0x21, 0x00


	//----- nvinfo : EIATTR_SPARSE_MMA_MASK
	.align		4
.L_95:
        /*0078*/ 	.byte	0x03, 0x50
        /*007a*/ 	.short	0x0000


	//----- nvinfo : EIATTR_MAXREG_COUNT
	.align		4
        /*007c*/ 	.byte	0x03, 0x1b
        /*007e*/ 	.short	0x00ff


	//----- nvinfo : EIATTR_MERCURY_ISA_VERSION
	.align		4
        /*0080*/ 	.byte	0x03, 0x5f
        /*0082*/ 	.short	0x0101


	//----- nvinfo : EIATTR_VRC_CTA_INIT_COUNT
	.align		4
        /*0084*/ 	.byte	0x02, 0x4a
	.zero		1
	.zero		1


	//----- nvinfo : EIATTR_EXIT_INSTR_OFFSETS
	.align		4
        /*0088*/ 	.byte	0x04, 0x1c
        /*008a*/ 	.short	(.L_97 - .L_96)


	//   ....[0]....
.L_96:
        /*008c*/ 	.word	0x00000370


	//   ....[1]....
        /*0090*/ 	.word	0x00001030


	//----- nvinfo : EIATTR_CRS_STACK_SIZE
	.align		4
.L_97:
        /*0094*/ 	.byte	0x04, 0x1e
        /*0096*/ 	.short	(.L_99 - .L_98)
.L_98:
        /*0098*/ 	.word	0x00000000


	//----- nvinfo : EIATTR_CBANK_PARAM_SIZE
	.align		4
.L_99:
        /*009c*/ 	.byte	0x03, 0x19
        /*009e*/ 	.short	0x0028


	//----- nvinfo : EIATTR_PARAM_CBANK
	.align		4
        /*00a0*/ 	.byte	0x04, 0x0a
        /*00a2*/ 	.short	(.L_101 - .L_100)
	.align		4
.L_100:
        /*00a4*/ 	.word	index@(.nv.constant0._Z16maxpool2d_kernelPfiiiiiS_)
        /*00a8*/ 	.short	0x0380
        /*00aa*/ 	.short	0x0028


	//----- nvinfo : EIATTR_SW_WAR
	.align		4
.L_101:
        /*00ac*/ 	.byte	0x04, 0x36
        /*00ae*/ 	.short	(.L_103 - .L_102)
.L_102:
        /*00b0*/ 	.word	0x00000008
.L_103:


//--------------------- .nv.callgraph             --------------------------
	.section	.nv.callgraph,"",@"SHT_CUDA_CALLGRAPH"
	.align	4
	.sectionentsize	8
	.align		4
        /*0000*/ 	.word	0x00000000
	.align		4
        /*0004*/ 	.word	0xffffffff
	.align		4
        /*0008*/ 	.word	0x00000000
	.align		4
        /*000c*/ 	.word	0xfffffffe
	.align		4
        /*0010*/ 	.word	0x00000000
	.align		4
        /*0014*/ 	.word	0xfffffffd
	.align		4
        /*0018*/ 	.word	0x00000000
	.align		4
        /*001c*/ 	.word	0xfffffffc


//--------------------- .text._Z18linearLayer_kernelPfS_S_S_ii --------------------------
	.section	.text._Z18linearLayer_kernelPfS_S_S_ii,"ax",@progbits
	.align	128
        .global         _Z18linearLayer_kernelPfS_S_S_ii
        .type           _Z18linearLayer_kernelPfS_S_S_ii,@function
        .size           _Z18linearLayer_kernelPfS_S_S_ii,(.L_x_27 - _Z18linearLayer_kernelPfS_S_S_ii)
        .other          _Z18linearLayer_kernelPfS_S_S_ii,@"STO_CUDA_ENTRY STV_DEFAULT"
_Z18linearLayer_kernelPfS_S_S_ii:
.text._Z18linearLayer_kernelPfS_S_S_ii:
[----:B------:R-:W-:Y:S01]  /*0000*/  LDC R1, c[0x0][0x37c] ;  /* 0x0000df00ff017b82 */ /* 0x000fe20000000800 */
[----:B------:R-:W0:Y:S07]  /*0010*/  S2R R3, SR_TID.X ;  /* 0x0000000000037919 */ /* 0x000e2e0000002100 */
[----:B------:R-:W0:Y:S01]  /*0020*/  S2UR UR4, SR_CTAID.X ;  /* 0x00000000000479c3 */ /* 0x000e220000002500 */
[----:B------:R-:W1:Y:S07]  /*0030*/  LDCU UR5, c[0x0][0x3a4] ;  /* 0x00007480ff0577ac */ /* 0x000e6e0008000800 */
[----:B------:R-:W0:Y:S02]  /*0040*/  LDC R0, c[0x0][0x360] ;  /* 0x0000d800ff007b82 */ /* 0x000e240000000800 */
[----:B0-----:R-:W-:-:S05]  /*0050*/  IMAD R0, R0, UR4, R3 ;  /* 0x0000000400007c24 */ /* 0x001fca000f8e0203 */
[----:B-1----:R-:W-:-:S13]  /*0060*/  ISETP.GE.AND P0, PT, R0, UR5, PT ;  /* 0x0000000500007c0c */ /* 0x002fda000bf06270 */
[----:B------:R-:W-:Y:S05]  /*0070*/  @P0 EXIT ;  /* 0x000000000000094d */ /* 0x000fea0003800000 */
[----:B------:R-:W0:Y:S01]  /*0080*/  LDCU UR8, c[0x0][0x3a0] ;  /* 0x00007400ff0877ac */ /* 0x000e220008000800 */
[----:B------:R-:W-:Y:S01]  /*0090*/  HFMA2 R15, -RZ, RZ, 0, 0 ;  /* 0x00000000ff0f7431 */ /* 0x000fe200000001ff */
[----:B------:R-:W1:Y:S01]  /*00a0*/  LDCU.64 UR16, c[0x0][0x358] ;  /* 0x00006b00ff1077ac */ /* 0x000e620008000a00 */
[----:B0-----:R-:W-:-:S09]  /*00b0*/  UISETP.GE.AND UP0, UPT, UR8, 0x1, UPT ;  /* 0x000000010800788c */ /* 0x001fd2000bf06270 */
[----:B-1----:R-:W-:Y:S05]  /*00c0*/  BRA.U !UP0, `(.L_x_0) ;  /* 0x0000000908647547 */ /* 0x002fea000b800000 */
[----:B------:R-:W-:Y:S02]  /*00d0*/  UISETP.GE.U32.AND UP1, UPT, UR8, 0x10, UPT ;  /* 0x000000100800788c */ /* 0x000fe4000bf26070 */
[----:B------:R-:W-:Y:S01]  /*00e0*/  IMAD R7, R0, UR8, RZ ;  /* 0x0000000800077c24 */ /* 0x000fe2000f8e02ff */
[----:B------:R-:W-:Y:S01]  /*00f0*/  ULOP3.LUT UR9, UR8, 0xf, URZ, 0xc0, !UPT ;  /* 0x0000000f08097892 */ /* 0x000fe2000f8ec0ff */
[----:B------:R-:W-:Y:S02]  /*0100*/  MOV R15, RZ ;  /* 0x000000ff000f7202 */ /* 0x000fe40000000f00 */
[----:B------:R-:W-:Y:S01]  /*0110*/  MOV R8, RZ ;  /* 0x000000ff00087202 */ /* 0x000fe20000000f00 */
[----:B------:R-:W-:Y:S02]  /*0120*/  UISETP.NE.AND UP0, UPT, UR9, URZ, UPT ;  /* 0x000000ff0900728c */ /* 0x000fe4000bf05270 */
[----:B------:R-:W-:Y:S09]  /*0130*/  BRA.U !UP1, `(.L_x_1) ;  /* 0x0000000509147547 */ /* 0x000ff2000b800000 */
[----:B------:R-:W0:Y:S01]  /*0140*/  LDCU.128 UR12, c[0x0][0x380] ;  /* 0x00007000ff0c77ac */ /* 0x000e220008000c00 */
[----:B------:R-:W-:Y:S02]  /*0150*/  MOV R15, RZ ;  /* 0x000000ff000f7202 */ /* 0x000fe40000000f00 */
[----:B------:R-:W-:Y:S01]  /*0160*/  MOV R6, R7 ;  /* 0x0000000700067202 */ /* 0x000fe20000000f00 */
[----:B------:R-:W-:-:S04]  /*0170*/  ULOP3.LUT UR10, UR8, 0x7ffffff0, URZ, 0xc0, !UPT ;  /* 0x7ffffff0080a7892 */ /* 0x000fc8000f8ec0ff */
[----:B------:R-:W-:Y:S02]  /*0180*/  UIADD3 UR11, UPT, UPT, -UR10, URZ, URZ ;  /* 0x000000ff0a0b7290 */ /* 0x000fe4000fffe1ff */
[----:B------:R-:W-:Y:S01]  /*0190*/  MOV R8, UR10 ;  /* 0x0000000a00087c02 */ /* 0x000fe20008000f00 */
[----:B0-----:R-:W-:Y:S02]  /*01a0*/  UIADD3 UR6, UP1, UPT, UR12, 0x20, URZ ;  /* 0x000000200c067890 */ /* 0x001fe4000ff3e0ff */
[----:B------:R-:W-:Y:S02]  /*01b0*/  UIADD3 UR4, UP2, UPT, UR14, 0x20, URZ ;  /* 0x000000200e047890 */ /* 0x000fe4000ff5e0ff */
[----:B------:R-:W-:Y:S02]  /*01c0*/  UIADD3.X UR7, UPT, UPT, URZ, UR13, URZ, UP1, !UPT ;  /* 0x0000000dff077290 */ /* 0x000fe40008ffe4ff */
[----:B------:R-:W-:Y:S01]  /*01d0*/  MOV R2, UR6 ;  /* 0x0000000600027c02 */ /* 0x000fe20008000f00 */
[----:B------:R-:W-:-:S03]  /*01e0*/  UIADD3.X UR5, UPT, UPT, URZ, UR15, URZ, UP2, !UPT ;  /* 0x0000000fff057290 */ /* 0x000fc600097fe4ff */
[----:B------:R-:W-:-:S09]  /*01f0*/  MOV R3, UR7 ;  /* 0x0000000700037c02 */ /* 0x000fd20008000f00 */
.L_x_2:
[----:B------:R-:W-:Y:S01]  /*0200*/  MOV R4, UR4 ;  /* 0x0000000400047c02 */ /* 0x000fe20008000f00 */
[----:B------:R-:W2:Y:S01]  /*0210*/  LDG.E R16, desc[UR16][R2.64+-0x20] ;  /* 0xffffe01002107981 */ /* 0x000ea2000c1e1900 */
[----:B------:R-:W-:-:S03]  /*0220*/  MOV R5, UR5 ;  /* 0x0000000500057c02 */ /* 0x000fc60008000f00 */
[----:B------:R-:W3:Y:S01]  /*0230*/  LDG.E R18, desc[UR16][R2.64+-0x1c] ;  /* 0xffffe41002127981 */ /* 0x000ee2000c1e1900 */
[----:B------:R-:W-:-:S03]  /*0240*/  IMAD.WIDE R4, R6, 0x4, R4 ;  /* 0x0000000406047825 */ /* 0x000fc600078e0204 */
[----:B------:R-:W4:Y:S04]  /*0250*/  LDG.E R19, desc[UR16][R2.64+-0x18] ;  /* 0xffffe81002137981 */ /* 0x000f28000c1e1900 */
[----:B------:R-:W2:Y:S04]  /*0260*/  LDG.E R17, desc[UR16][R4.64+-0x20] ;  /* 0xffffe01004117981 */ /* 0x000ea8000c1e1900 */
[----:B------:R-:W3:Y:S04]  /*0270*/  LDG.E R25, desc[UR16][R4.64+-0x1c] ;  /* 0xffffe41004197981 */ /* 0x000ee8000c1e1900 */
[----:B------:R-:W4:Y:S04]  /*0280*/  LDG.E R20, desc[UR16][R4.64+-0x18] ;  /* 0xffffe81004147981 */ /* 0x000f28000c1e1900 */
[----:B------:R-:W5:Y:S04]  /*0290*/  LDG.E R22, desc[UR16][R2.64+-0x14] ;  /* 0xffffec1002167981 */ /* 0x000f68000c1e1900 */
        /* <DEDUP_REMOVED lines=8> */
[----:B------:R-:W5:Y:S01]  /*0320*/  LDG.E R14, desc[UR16][R4.64+-0x4] ;  /* 0xfffffc10040e7981 */ /* 0x000f62000c1e1900 */
[----:B--2---:R-:W-:-:S03]  /*0330*/  FFMA R17, R16, R17, R15 ;  /* 0x0000001110117223 */ /* 0x004fc6000000000f */
[----:B------:R-:W2:Y:S04]  /*0340*/  LDG.E R15, desc[UR16][R2.64] ;  /* 0x00000010020f7981 */ /* 0x000ea8000c1e1900 */
[----:B------:R-:W2:Y:S01]  /*0350*/  LDG.E R16, desc[UR16][R4.64] ;  /* 0x0000001004107981 */ /* 0x000ea2000c1e1900 */
[----:B---3--:R-:W-:-:S03]  /*0360*/  FFMA R26, R18, R25, R17 ;  /* 0x00000019121a7223 */ /* 0x008fc60000000011 */
[----:B------:R-:W3:Y:S01]  /*0370*/  LDG.E R17, desc[UR16][R2.64+0x4] ;  /* 0x0000041002117981 */ /* 0x000ee2000c1e1900 */
[----:B----4-:R-:W-:-:S03]  /*0380*/  FFMA R25, R19, R20, R26 ;  /* 0x0000001413197223 */ /* 0x010fc6000000001a */
[----:B------:R-:W3:Y:S04]  /*0390*/  LDG.E R18, desc[UR16][R4.64+0x4] ;  /* 0x0000041004127981 */ /* 0x000ee8000c1e1900 */
[----:B------:R-:W4:Y:S01]  /*03a0*/  LDG.E R19, desc[UR16][R2.64+0x8] ;  /* 0x0000081002137981 */ /* 0x000f22000c1e1900 */
[----:B-----5:R-:W-:-:S03]  /*03b0*/  FFMA R26, R22, R21, R25 ;  /* 0x00000015161a7223 */ /* 0x020fc60000000019 */
[----:B------:R-:W4:Y:S04]  /*03c0*/  LDG.E R20, desc[UR16][R4.64+0x8] ;  /* 0x0000081004147981 */ /* 0x000f28000c1e1900 */
[----:B------:R-:W5:Y:S01]  /*03d0*/  LDG.E R21, desc[UR16][R2.64+0xc] ;  /* 0x00000c1002157981 */ /* 0x000f62000c1e1900 */
[----:B------:R-:W-:-:S03]  /*03e0*/  FFMA R26, R23, R24, R26 ;  /* 0x00000018171a7223 */ /* 0x000fc6000000001a */
[----:B------:R-:W5:Y:S04]  /*03f0*/  LDG.E R22, desc[UR16][R4.64+0xc] ;  /* 0x00000c1004167981 */ /* 0x000f68000c1e1900 */
[----:B------:R-:W5:Y:S01]  /*0400*/  LDG.E R23, desc[UR16][R2.64+0x10] ;  /* 0x0000101002177981 */ /* 0x000f62000c1e1900 */
[----:B------:R-:W-:-:S03]  /*0410*/  FFMA R26, R9, R10, R26 ;  /* 0x0000000a091a7223 */ /* 0x000fc6000000001a */
[----:B------:R-:W5:Y:S04]  /*0420*/  LDG.E R24, desc[UR16][R4.64+0x10] ;  /* 0x0000101004187981 */ /* 0x000f68000c1e1900 */
[----:B------:R-:W5:Y:S01]  /*0430*/  LDG.E R9, desc[UR16][R2.64+0x14] ;  /* 0x0000141002097981 */ /* 0x000f62000c1e1900 */
[----:B------:R-:W-:-:S03]  /*0440*/  FFMA R28, R11, R12, R26 ;  /* 0x0000000c0b1c7223 */ /* 0x000fc6000000001a */
[----:B------:R-:W5:Y:S04]  /*0450*/  LDG.E R10, desc[UR16][R4.64+0x14] ;  /* 0x00001410040a7981 */ /* 0x000f68000c1e1900 */
[----:B------:R-:W5:Y:S04]  /*0460*/  LDG.E R12, desc[UR16][R2.64+0x18] ;  /* 0x00001810020c7981 */ /* 0x000f68000c1e1900 */
[----:B------:R-:W5:Y:S04]  /*0470*/  LDG.E R11, desc[UR16][R4.64+0x18] ;  /* 0x00001810040b7981 */ /* 0x000f68000c1e1900 */
[----:B------:R-:W5:Y:S04]  /*0480*/  LDG.E R26, desc[UR16][R4.64+0x1c] ;  /* 0x00001c10041a7981 */ /* 0x000f68000c1e1900 */
[----:B------:R0:W5:Y:S01]  /*0490*/  LDG.E R25, desc[UR16][R2.64+0x1c] ;  /* 0x00001c1002197981 */ /* 0x000162000c1e1900 */
[----:B------:R-:W-:Y:S01]  /*04a0*/  FFMA R14, R13, R14, R28 ;  /* 0x0000000e0d0e7223 */ /* 0x000fe2000000001c */
[----:B------:R-:W-:-:S04]  /*04b0*/  UIADD3 UR11, UPT, UPT, UR11, 0x10, URZ ;  /* 0x000000100b0b7890 */ /* 0x000fc8000fffe0ff */
[----:B------:R-:W-:Y:S01]  /*04c0*/  UISETP.NE.AND UP1, UPT, UR11, URZ, UPT ;  /* 0x000000ff0b00728c */ /* 0x000fe2000bf25270 */
[----:B0-----:R-:W-:Y:S02]  /*04d0*/  IADD3 R2, P0, PT, R2, 0x40, RZ ;  /* 0x0000004002027810 */ /* 0x001fe40007f1e0ff */
[----:B------:R-:W-:Y:S02]  /*04e0*/  IADD3 R6, PT, PT, R6, 0x10, RZ ;  /* 0x0000001006067810 */ /* 0x000fe40007ffe0ff */
[----:B------:R-:W-:Y:S01]  /*04f0*/  IADD3.X R3, PT, PT, RZ, R3, RZ, P0, !PT ;  /* 0x00000003ff037210 */ /* 0x000fe200007fe4ff */
[----:B--2---:R-:W-:-:S04]  /*0500*/  FFMA R14, R15, R16, R14 ;  /* 0x000000100f0e7223 */ /* 0x004fc8000000000e */
[----:B---3--:R-:W-:-:S04]  /*0510*/  FFMA R14, R17, R18, R14 ;  /* 0x00000012110e7223 */ /* 0x008fc8000000000e */
[----:B----4-:R-:W-:-:S04]  /*0520*/  FFMA R14, R19, R20, R14 ;  /* 0x00000014130e7223 */ /* 0x010fc8000000000e */
[----:B-----5:R-:W-:-:S04]  /*0530*/  FFMA R14, R21, R22, R14 ;  /* 0x00000016150e7223 */ /* 0x020fc8000000000e */
[----:B------:R-:W-:-:S04]  /*0540*/  FFMA R14, R23, R24, R14 ;  /* 0x00000018170e7223 */ /* 0x000fc8000000000e */
[----:B------:R-:W-:-:S04]  /*0550*/  FFMA R9, R9, R10, R14 ;  /* 0x0000000a09097223 */ /* 0x000fc8000000000e */
[----:B------:R-:W-:-:S04]  /*0560*/  FFMA R12, R12, R11, R9 ;  /* 0x0000000b0c0c7223 */ /* 0x000fc80000000009 */
[----:B------:R-:W-:Y:S01]  /*0570*/  FFMA R15, R25, R26, R12 ;  /* 0x0000001a190f7223 */ /* 0x000fe2000000000c */
[----:B------:R-:W-:Y:S06]  /*0580*/  BRA.U UP1, `(.L_x_2) ;  /* 0xfffffffd011c7547 */ /* 0x000fec000b83ffff */
.L_x_1:
[----:B------:R-:W-:Y:S05]  /*0590*/  BRA.U !UP0, `(.L_x_0) ;  /* 0x0000000508307547 */ /* 0x000fea000b800000 */
[----:B------:R-:W-:Y:S02]  /*05a0*/  UISETP.GE.U32.AND UP0, UPT, UR9, 0x8, UPT ;  /* 0x000000080900788c */ /* 0x000fe4000bf06070 */
[----:B------:R-:W-:-:S04]  /*05b0*/  ULOP3.LUT UR5, UR8, 0x7, URZ, 0xc0, !UPT ;  /* 0x0000000708057892 */ /* 0x000fc8000f8ec0ff */
[----:B------:R-:W-:-:S03]  /*05c0*/  UISETP.NE.AND UP1, UPT, UR5, URZ, UPT ;  /* 0x000000ff0500728c */ /* 0x000fc6000bf25270 */
[----:B------:R-:W-:Y:S08]  /*05d0*/  BRA.U !UP0, `(.L_x_3) ;  /* 0x0000000108787547 */ /* 0x000ff0000b800000 */
[----:B------:R-:W0:Y:S01]  /*05e0*/  LDC.64 R2, c[0x0][0x388] ;  /* 0x0000e200ff027b82 */ /* 0x000e220000000a00 */
[----:B------:R-:W-:-:S07]  /*05f0*/  IADD3 R9, PT, PT, R7, R8, RZ ;  /* 0x0000000807097210 */ /* 0x000fce0007ffe0ff */
[----:B------:R-:W1:Y:S01]  /*0600*/  LDC.64 R4, c[0x0][0x380] ;  /* 0x0000e000ff047b82 */ /* 0x000e620000000a00 */
[----:B0-----:R-:W-:-:S05]  /*0610*/  IMAD.WIDE R2, R9, 0x4, R2 ;  /* 0x0000000409027825 */ /* 0x001fca00078e0202 */
[----:B------:R-:W2:Y:S01]  /*0620*/  LDG.E R11, desc[UR16][R2.64] ;  /* 0x00000010020b7981 */ /* 0x000ea2000c1e1900 */
[----:B-1----:R-:W-:-:S03]  /*0630*/  IMAD.WIDE.U32 R4, R8, 0x4, R4 ;  /* 0x0000000408047825 */ /* 0x002fc600078e0004 */
[----:B------:R-:W3:Y:S04]  /*0640*/  LDG.E R12, desc[UR16][R2.64+0x4] ;  /* 0x00000410020c7981 */ /* 0x000ee8000c1e1900 */
[----:B------:R-:W2:Y:S04]  /*0650*/  LDG.E R10, desc[UR16][R4.64] ;  /* 0x00000010040a7981 */ /* 0x000ea8000c1e1900 */
[----:B------:R-:W3:Y:S04]  /*0660*/  LDG.E R13, desc[UR16][R4.64+0x4] ;  /* 0x00000410040d7981 */ /* 0x000ee8000c1e1900 */
[----:B------:R-:W4:Y:S04]  /*0670*/  LDG.E R14, desc[UR16][R2.64+0x8] ;  /* 0x00000810020e7981 */ /* 0x000f28000c1e1900 */
        /* <DEDUP_REMOVED lines=11> */
[----:B------:R-:W-:Y:S01]  /*0730*/  IADD3 R8, PT, PT, R8, 0x8, RZ ;  /* 0x0000000808087810 */ /* 0x000fe20007ffe0ff */
[----:B--2---:R-:W-:-:S04]  /*0740*/  FFMA R10, R10, R11, R15 ;  /* 0x0000000b0a0a7223 */ /* 0x004fc8000000000f */
[----:B---3--:R-:W-:-:S04]  /*0750*/  FFMA R10, R13, R12, R10 ;  /* 0x0000000c0d0a7223 */ /* 0x008fc8000000000a */
[----:B----4-:R-:W-:-:S04]  /*0760*/  FFMA R10, R17, R14, R10 ;  /* 0x0000000e110a7223 */ /* 0x010fc8000000000a */
[----:B-----5:R-:W-:-:S04]  /*0770*/  FFMA R10, R19, R16, R10 ;  /* 0x00000010130a7223 */ /* 0x020fc8000000000a */
[----:B------:R-:W-:-:S04]  /*0780*/  FFMA R10, R21, R18, R10 ;  /* 0x00000012150a7223 */ /* 0x000fc8000000000a */
[----:B------:R-:W-:-:S04]  /*0790*/  FFMA R23, R23, R20, R10 ;  /* 0x0000001417177223 */ /* 0x000fc8000000000a */
[----:B------:R-:W-:-:S04]  /*07a0*/  FFMA R6, R6, R9, R23 ;  /* 0x0000000906067223 */ /* 0x000fc80000000017 */
[----:B------:R-:W-:-:S07]  /*07b0*/  FFMA R15, R25, R22, R6 ;  /* 0x00000016190f7223 */ /* 0x000fce0000000006 */
.L_x_3:
        /* <DEDUP_REMOVED lines=17> */
[----:B------:R-:W5:Y:S01]  /*08d0*/  LDG.E R17, desc[UR16][R2.64+0xc] ;  /* 0x00000c1002117981 */ /* 0x000f62000c1e1900 */
[----:B------:R-:W-:Y:S01]  /*08e0*/  IADD3 R8, PT, PT, R8, 0x4, RZ ;  /* 0x0000000408087810 */ /* 0x000fe20007ffe0ff */
[----:B--2---:R-:W-:-:S04]  /*08f0*/  FFMA R6, R6, R9, R15 ;  /* 0x0000000906067223 */ /* 0x004fc8000000000f */
[----:B---3--:R-:W-:-:S04]  /*0900*/  FFMA R6, R11, R10, R6 ;  /* 0x0000000a0b067223 */ /* 0x008fc80000000006 */
[----:B----4-:R-:W-:-:S04]  /*0910*/  FFMA R6, R13, R12, R6 ;  /* 0x0000000c0d067223 */ /* 0x010fc80000000006 */
[----:B-----5:R-:W-:-:S07]  /*0920*/  FFMA R15, R17, R14, R6 ;  /* 0x0000000e110f7223 */ /* 0x020fce0000000006 */
.L_x_4:
[----:B------:R-:W-:Y:S05]  /*0930*/  BRA.U !UP1, `(.L_x_0) ;  /* 0x0000000109487547 */ /* 0x000fea000b800000 */
[----:B------:R-:W0:Y:S01]  /*0940*/  LDC.64 R2, c[0x0][0x380] ;  /* 0x0000e000ff027b82 */ /* 0x000e220000000a00 */
[----:B------:R-:W-:Y:S01]  /*0950*/  IADD3 R7, PT, PT, R7, R8, RZ ;  /* 0x0000000807077210 */ /* 0x000fe20007ffe0ff */
[----:B------:R-:W-:-:S06]  /*0960*/  UIADD3 UR4, UPT, UPT, -UR4, URZ, URZ ;  /* 0x000000ff04047290 */ /* 0x000fcc000fffe1ff */
[----:B------:R-:W1:Y:S01]  /*0970*/  LDC.64 R10, c[0x0][0x388] ;  /* 0x0000e200ff0a7b82 */ /* 0x000e620000000a00 */
[----:B0-----:R-:W-:-:S03]  /*0980*/  IMAD.WIDE.U32 R2, R8, 0x4, R2 ;  /* 0x0000000408027825 */ /* 0x001fc600078e0002 */
[----:B------:R-:W-:Y:S02]  /*0990*/  MOV R6, R2 ;  /* 0x0000000200067202 */ /* 0x000fe40000000f00 */
[----:B------:R-:W-:-:S07]  /*09a0*/  MOV R5, R3 ;  /* 0x0000000300057202 */ /* 0x000fce0000000f00 */
.L_x_5:
[----:B-1----:R-:W-:Y:S01]  /*09b0*/  IMAD.WIDE R2, R7, 0x4, R10 ;  /* 0x0000000407027825 */ /* 0x002fe200078e020a */
[----:B------:R-:W-:-:S05]  /*09c0*/  MOV R4, R6 ;  /* 0x0000000600047202 */ /* 0x000fca0000000f00 */
[----:B------:R-:W2:Y:S04]  /*09d0*/  LDG.E R2, desc[UR16][R2.64] ;  /* 0x0000001002027981 */ /* 0x000ea8000c1e1900 */
[----:B------:R0:W2:Y:S01]  /*09e0*/  LDG.E R4, desc[UR16][R4.64] ;  /* 0x0000001004047981 */ /* 0x0000a2000c1e1900 */
[----:B------:R-:W-:Y:S01]  /*09f0*/  UIADD3 UR4, UPT, UPT, UR4, 0x1, URZ ;  /* 0x0000000104047890 */ /* 0x000fe2000fffe0ff */
[----:B------:R-:W-:Y:S02]  /*0a00*/  IADD3 R6, P0, PT, R6, 0x4, RZ ;  /* 0x0000000406067810 */ /* 0x000fe40007f1e0ff */
[----:B------:R-:W-:Y:S01]  /*0a10*/  IADD3 R7, PT, PT, R7, 0x1, RZ ;  /* 0x0000000107077810 */ /* 0x000fe20007ffe0ff */
[----:B------:R-:W-:Y:S01]  /*0a20*/  UISETP.NE.AND UP0, UPT, UR4, URZ, UPT ;  /* 0x000000ff0400728c */ /* 0x000fe2000bf05270 */
[----:B0-----:R-:W-:Y:S01]  /*0a30*/  IADD3.X R5, PT, PT, RZ, R5, RZ, P0, !PT ;  /* 0x00000005ff057210 */ /* 0x001fe200007fe4ff */
[----:B--2---:R-:W-:-:S07]  /*0a40*/  FFMA R15, R4, R2, R15 ;  /* 0x00000002040f7223 */ /* 0x004fce000000000f */
[----:B------:R-:W-:Y:S05]  /*0a50*/  BRA.U UP0, `(.L_x_5) ;  /* 0xfffffffd00d47547 */ /* 0x000fea000b83ffff */
.L_x_0:
[----:B------:R-:W0:Y:S08]  /*0a60*/  LDC.64 R2, c[0x0][0x390] ;  /* 0x0000e400ff027b82 */ /* 0x000e300000000a00 */
[----:B------:R-:W1:Y:S01]  /*0a70*/  LDC.64 R4, c[0x0][0x398] ;  /* 0x0000e600ff047b82 */ /* 0x000e620000000a00 */
[----:B0-----:R-:W-:-:S06]  /*0a80*/  IMAD.WIDE R2, R0, 0x4, R2 ;  /* 0x0000000400027825 */ /* 0x001fcc00078e0202 */
[----:B------:R-:W2:Y:S01]  /*0a90*/  LDG.E R2, desc[UR16][R2.64] ;  /* 0x0000001002027981 */ /* 0x000ea2000c1e1900 */
[----:B-1----:R-:W-:-:S04]  /*0aa0*/  IMAD.WIDE R4, R0, 0x4, R4 ;  /* 0x0000000400047825 */ /* 0x002fc800078e0204 */
[----:B--2---:R-:W-:-:S05]  /*0ab0*/  FADD R15, R2, R15 ;  /* 0x0000000f020f7221 */ /* 0x004fca0000000000 */
[----:B------:R-:W-:Y:S01]  /*0ac0*/  STG.E desc[UR16][R4.64], R15 ;  /* 0x0000000f04007986 */ /* 0x000fe2000c101910 */
[----:B------:R-:W-:Y:S05]  /*0ad0*/  EXIT ;  /* 0x000000000000794d */ /* 0x000fea0003800000 */
.L_x_6:
[----:B------:R-:W-:-:S00]  /*0ae0*/  BRA `(.L_x_6) ;  /* 0xfffffffc00fc7947 */ /* 0x000fc0000383ffff */
[----:B------:R-:W-:-:S00]  /*0af0*/  NOP ;  /* 0x0000000000007918 */ /* 0x000fc00000000000 */
        /* <DEDUP_REMOVED lines=8> */
.L_x_27:


//--------------------- .text._Z13conv2d_kernelPfiiiS_iiiiS_iiiibS_ --------------------------
	.section	.text._Z13conv2d_kernelPfiiiS_iiiiS_iiiibS_,"ax",@progbits
	.align	128
        .global         _Z13conv2d_kernelPfiiiS_iiiiS_iiiibS_
        .type           _Z13conv2d_kernelPfiiiS_iiiiS_iiiibS_,@function
        .size           _Z13conv2d_kernelPfiiiS_iiiiS_iiiibS_,(.L_x_28 - _Z13conv2d_kernelPfiiiS_iiiiS_iiiibS_)
        .other          _Z13conv2d_kernelPfiiiS_iiiiS_iiiibS_,@"STO_CUDA_ENTRY STV_DEFAULT"
_Z13conv2d_kernelPfiiiS_iiiiS_iiiibS_:
.text._Z13conv2d_kernelPfiiiS_iiiiS_iiiibS_:
[----:B------:R-:W-:Y:S08]  /*0000*/  LDC R1, c[0x0][0x37c] ;  /* 0x0000df00ff017b82 */ /* 0x000ff00000000800 */
[----:B------:R-:W0:Y:S01]  /*0010*/  LDC.64 R8, c[0x0][0x3c0] ;  /* 0x0000f000ff087b82 */ /* 0x000e220000000a00 */
[----:B------:R-:W1:Y:S01]  /*0020*/  LDCU UR5, c[0x0][0x3bc] ;  /* 0x00007780ff0577ac */ /* 0x000e620008000800 */
[----:B------:R-:W1:Y:S06]  /*0030*/  LDCU UR4, c[0x0][0x38c] ;  /* 0x00007180ff0477ac */ /* 0x000e6c0008000800 */
[----:B------:R-:W2:Y:S08]  /*0040*/  LDC R6, c[0x0][0x390] ;  /* 0x0000e400ff067b82 */ /* 0x000eb00000000800 */
[----:B------:R-:W3:Y:S01]  /*0050*/  LDC R13, c[0x0][0x364] ;  /* 0x0000d900ff0d7b82 */ /* 0x000ee20000000800 */
[----:B-1----:R-:W-:Y:S01]  /*0060*/  UIADD3 UR4, UPT, UPT, UR4, -UR5, URZ ;  /* 0x8000000504047290 */ /* 0x002fe2000fffe0ff */
[----:B0-----:R-:W-:-:S06]  /*0070*/  IABS R0, R8 ;  /* 0x0000000800007213 */ /* 0x001fcc0000000000 */
[----:B------:R-:W0:Y:S01]  /*0080*/  LDC R15, c[0x0][0x360] ;  /* 0x0000d800ff0f7b82 */ /* 0x000e220000000800 */
[----:B------:R-:W1:Y:S01]  /*0090*/  I2F.RP R4, R0 ;  /* 0x0000000000047306 */ /* 0x000e620000209400 */
[----:B------:R-:W-:Y:S01]  /*00a0*/  LEA R5, R9, UR4, 0x1 ;  /* 0x0000000409057c11 */ /* 0x000fe2000f8e08ff */
[----:B--2---:R-:W-:-:S05]  /*00b0*/  VIADD R6, R6, -UR5 ;  /* 0x8000000506067c36 */ /* 0x004fca0008000000 */
[----:B------:R-:W0:Y:S01]  /*00c0*/  S2UR UR5, SR_CTAID.Z ;  /* 0x00000000000579c3 */ /* 0x000e220000002700 */
[----:B------:R-:W-:-:S05]  /*00d0*/  IMAD R7, R9, 0x2, R6 ;  /* 0x0000000209077824 */ /* 0x000fca00078e0206 */
[----:B------:R-:W-:Y:S02]  /*00e0*/  IABS R6, R7 ;  /* 0x0000000700067213 */ /* 0x000fe40000000000 */
[----:B------:R-:W3:Y:S01]  /*00f0*/  S2UR UR4, SR_CTAID.Y ;  /* 0x00000000000479c3 */ /* 0x000ee20000002600 */
[----:B-1----:R-:W1:Y:S01]  /*0100*/  MUFU.RCP R4, R4 ;  /* 0x0000000400047308 */ /* 0x002e620000001000 */
[----:B------:R-:W-:-:S04]  /*0110*/  LOP3.LUT R7, R7, R8, RZ, 0x3c, !PT ;  /* 0x0000000807077212 */ /* 0x000fc800078e3cff */
[----:B------:R-:W-:Y:S01]  /*0120*/  ISETP.GE.AND P4, PT, R7, RZ, PT ;  /* 0x000000ff0700720c */ /* 0x000fe20003f86270 */
[----:B-1----:R-:W-:Y:S01]  /*0130*/  VIADD R2, R4, 0xffffffe ;  /* 0x0ffffffe04027836 */ /* 0x002fe20000000000 */
[----:B------:R-:W-:Y:S02]  /*0140*/  IABS R4, R5 ;  /* 0x0000000500047213 */ /* 0x000fe40000000000 */
[----:B------:R-:W-:Y:S01]  /*0150*/  LOP3.LUT R5, R5, R8, RZ, 0x3c, !PT ;  /* 0x0000000805057212 */ /* 0x000fe200078e3cff */
[----:B------:R1:W2:Y:S02]  /*0160*/  F2I.FTZ.U32.TRUNC.NTZ R3, R2 ;  /* 0x0000000200037305 */ /* 0x0002a4000021f000 */
[----:B-1----:R-:W-:Y:S02]  /*0170*/  IMAD.MOV.U32 R2, RZ, RZ, RZ ;  /* 0x000000ffff027224 */ /* 0x002fe400078e00ff */
[----:B--2---:R-:W-:-:S04]  /*0180*/  IMAD.MOV R11, RZ, RZ, -R3 ;  /* 0x000000ffff0b7224 */ /* 0x004fc800078e0a03 */
[----:B------:R-:W-:-:S04]  /*0190*/  IMAD R11, R11, R0, RZ ;  /* 0x000000000b0b7224 */ /* 0x000fc800078e02ff */
[----:B------:R-:W-:-:S04]  /*01a0*/  IMAD.HI.U32 R2, R3, R11, R2 ;  /* 0x0000000b03027227 */ /* 0x000fc800078e0002 */
[----:B------:R-:W-:Y:S02]  /*01b0*/  IMAD.MOV.U32 R11, RZ, RZ, R6 ;  /* 0x000000ffff0b7224 */ /* 0x000fe400078e0006 */
[----:B------:R-:W-:Y:S02]  /*01c0*/  IMAD.MOV.U32 R3, RZ, RZ, R4 ;  /* 0x000000ffff037224 */ /* 0x000fe400078e0004 */
[----:B------:R-:W-:-:S04]  /*01d0*/  IMAD.HI.U32 R4, R2, R11, RZ ;  /* 0x0000000b02047227 */ /* 0x000fc800078e00ff */
[----:B------:R-:W-:Y:S01]  /*01e0*/  IMAD.HI.U32 R2, R2, R3, RZ ;  /* 0x0000000302027227 */ /* 0x000fe200078e00ff */
[----:B------:R-:W-:-:S03]  /*01f0*/  IADD3 R10, PT, PT, -R4, RZ, RZ ;  /* 0x000000ff040a7210 */ /* 0x000fc60007ffe1ff */
[----:B------:R-:W-:Y:S02]  /*0200*/  IMAD.MOV R6, RZ, RZ, -R2 ;  /* 0x000000ffff067224 */ /* 0x000fe400078e0a02 */
[C---:B------:R-:W-:Y:S02]  /*0210*/  IMAD R11, R0.reuse, R10, R11 ;  /* 0x0000000a000b7224 */ /* 0x040fe400078e020b */
[C---:B------:R-:W-:Y:S01]  /*0220*/  IMAD R3, R0.reuse, R6, R3 ;  /* 0x0000000600037224 */ /* 0x040fe200078e0203 */
[----:B------:R-:W0:Y:S02]  /*0230*/  S2R R10, SR_TID.X ;  /* 0x00000000000a7919 */ /* 0x000e240000002100 */
[C---:B------:R-:W-:Y:S02]  /*0240*/  ISETP.GT.U32.AND P3, PT, R0.reuse, R11, PT ;  /* 0x0000000b0000720c */ /* 0x040fe40003f64070 */
[----:B------:R-:W-:Y:S01]  /*0250*/  ISETP.GT.U32.AND P2, PT, R0, R3, PT ;  /* 0x000000030000720c */ /* 0x000fe20003f44070 */
[----:B------:R-:W3:Y:S10]  /*0260*/  S2R R6, SR_TID.Y ;  /* 0x0000000000067919 */ /* 0x000ef40000002200 */
[----:B------:R-:W-:-:S02]  /*0270*/  @!P3 IMAD.IADD R11, R11, 0x1, -R0 ;  /* 0x000000010b0bb824 */ /* 0x000fc400078e0a00 */
[----:B------:R-:W-:Y:S02]  /*0280*/  @!P2 IMAD.IADD R3, R3, 0x1, -R0 ;  /* 0x000000010303a824 */ /* 0x000fe400078e0a00 */
[----:B------:R-:W-:Y:S01]  /*0290*/  @!P3 VIADD R4, R4, 0x1 ;  /* 0x000000010404b836 */ /* 0x000fe20000000000 */
[-C--:B------:R-:W-:Y:S01]  /*02a0*/  ISETP.GE.U32.AND P1, PT, R11, R0.reuse, PT ;  /* 0x000000000b00720c */ /* 0x080fe20003f26070 */
[----:B------:R-:W-:Y:S01]  /*02b0*/  @!P2 VIADD R2, R2, 0x1 ;  /* 0x000000010202a836 */ /* 0x000fe20000000000 */
[----:B------:R-:W-:Y:S02]  /*02c0*/  ISETP.GE.U32.AND P0, PT, R3, R0, PT ;  /* 0x000000000300720c */ /* 0x000fe40003f06070 */
[----:B------:R-:W-:Y:S01]  /*02d0*/  ISETP.GE.AND P3, PT, R5, RZ, PT ;  /* 0x000000ff0500720c */ /* 0x000fe20003f66270 */
[----:B0-----:R-:W-:-:S08]  /*02e0*/  IMAD R0, R15, UR5, R10 ;  /* 0x000000050f007c24 */ /* 0x001fd0000f8e020a */
[----:B------:R-:W-:Y:S02]  /*02f0*/  @P1 VIADD R4, R4, 0x1 ;  /* 0x0000000104041836 */ /* 0x000fe40000000000 */
[----:B------:R-:W-:Y:S02]  /*0300*/  @P0 IADD3 R2, PT, PT, R2, 0x1, RZ ;  /* 0x0000000102020810 */ /* 0x000fe40007ffe0ff */
[----:B------:R-:W-:Y:S01]  /*0310*/  ISETP.NE.AND P0, PT, R8, RZ, PT ;  /* 0x000000ff0800720c */ /* 0x000fe20003f05270 */
[----:B------:R-:W-:Y:S01]  /*0320*/  IMAD.MOV.U32 R3, RZ, RZ, R4 ;  /* 0x000000ffff037224 */ /* 0x000fe200078e0004 */
[----:B------:R-:W-:Y:S01]  /*0330*/  LOP3.LUT R4, RZ, R8, RZ, 0x33, !PT ;  /* 0x00000008ff047212 */ /* 0x000fe200078e33ff */
[----:B------:R-:W-:Y:S02]  /*0340*/  IMAD.MOV.U32 R5, RZ, RZ, R2 ;  /* 0x000000ffff057224 */ /* 0x000fe400078e0002 */
[----:B------:R-:W-:Y:S02]  /*0350*/  @!P4 IMAD.MOV R3, RZ, RZ, -R3 ;  /* 0x000000ffff03c224 */ /* 0x000fe400078e0a03 */
[----:B------:R-:W-:-:S02]  /*0360*/  @!P3 IMAD.MOV R5, RZ, RZ, -R5 ;  /* 0x000000ffff05b224 */ /* 0x000fc400078e0a05 */
[----:B---3--:R-:W-:Y:S01]  /*0370*/  IMAD R2, R13, UR4, R6 ;  /* 0x000000040d027c24 */ /* 0x008fe2000f8e0206 */
[C---:B------:R-:W-:Y:S02]  /*0380*/  SEL R3, R4.reuse, R3, !P0 ;  /* 0x0000000304037207 */ /* 0x040fe40004000000 */
[----:B------:R-:W-:Y:S02]  /*0390*/  SEL R5, R4, R5, !P0 ;  /* 0x0000000504057207 */ /* 0x000fe40004000000 */
[----:B------:R-:W-:-:S04]  /*03a0*/  ISETP.GT.AND P0, PT, R0, R3, PT ;  /* 0x000000030000720c */ /* 0x000fc80003f04270 */
[----:B------:R-:W-:-:S13]  /*03b0*/  ISETP.GT.OR P0, PT, R2, R5, P0 ;  /* 0x000000050200720c */ /* 0x000fda0000704670 */
[----:B------:R-:W-:Y:S05]  /*03c0*/  @P0 EXIT ;  /* 0x000000000000094d */ /* 0x000fea0003800000 */
[----:B------:R-:W0:Y:S01]  /*03d0*/  LDCU UR4, c[0x0][0x3a4] ;  /* 0x00007480ff0477ac */ /* 0x000e220008000800 */
[----:B------:R-:W1:Y:S01]  /*03e0*/  S2R R4, SR_CTAID.X ;  /* 0x0000000000047919 */ /* 0x000e620000002500 */
[----:B------:R-:W-:Y:S01]  /*03f0*/  IMAD.MOV.U32 R6, RZ, RZ, RZ ;  /* 0x000000ffff067224 */ /* 0x000fe200078e00ff */
[----:B------:R-:W2:Y:S01]  /*0400*/  LDCU.64 UR12, c[0x0][0x358] ;  /* 0x00006b00ff0c77ac */ /* 0x000ea20008000a00 */
[----:B0-----:R-:W-:-:S09]  /*0410*/  UISETP.GE.AND UP0, UPT, UR4, 0x1, UPT ;  /* 0x000000010400788c */ /* 0x001fd2000bf06270 */
[----:B--2---:R-:W-:Y:S05]  /*0420*/  BRA.U !UP0, `(.L_x_7) ;  /* 0x0000000d08347547 */ /* 0x004fea000b800000 */
[----:B------:R-:W0:Y:S01]  /*0430*/  LDCU.64 UR4, c[0x0][0x3a8] ;  /* 0x00007500ff0477ac */ /* 0x000e220008000a00 */
[-CC-:B------:R-:W-:Y:S02]  /*0440*/  IMAD R7, R2, R8.reuse, -R9.reuse ;  /* 0x0000000802077224 */ /* 0x180fe400078e0a09 */
[----:B------:R-:W-:Y:S01]  /*0450*/  IMAD R8, R0, R8, -R9 ;  /* 0x0000000800087224 */ /* 0x000fe200078e0a09 */
[----:B0-----:R-:W-:-:S04]  /*0460*/  UISETP.LT.AND UP0, UPT, UR4, UR5, UPT ;  /* 0x000000050400728c */ /* 0x001fc8000bf01270 */
[----:B------:R-:W-:-:S04]  /*0470*/  USEL UR4, UR4, UR5, UP0 ;  /* 0x0000000504047287 */ /* 0x000fc80008000000 */
[----:B------:R-:W-:-:S09]  /*0480*/  UISETP.GE.AND UP0, UPT, UR4, 0x1, UPT ;  /* 0x000000010400788c */ /* 0x000fd2000bf06270 */
[----:B------:R-:W-:Y:S05]  /*0490*/  BRA.U !UP0, `(.L_x_7) ;  /* 0x0000000d08187547 */ /* 0x000fea000b800000 */
[----:B------:R-:W-:Y:S01]  /*04a0*/  IMAD.MOV.U32 R6, RZ, RZ, RZ ;  /* 0x000000ffff067224 */ /* 0x000fe200078e00ff */
[----:B------:R-:W-:Y:S02]  /*04b0*/  ULOP3.LUT UR8, UR5, 0x7, URZ, 0xc0, !UPT ;  /* 0x0000000705087892 */ /* 0x000fe4000f8ec0ff */
[----:B------:R-:W-:Y:S02]  /*04c0*/  ULOP3.LUT UR9, UR5, 0x3, URZ, 0xc0, !UPT ;  /* 0x0000000305097892 */ /* 0x000fe4000f8ec0ff */
[----:B------:R-:W-:Y:S01]  /*04d0*/  ULOP3.LUT UR6, UR5, 0x7ffffff8, URZ, 0xc0, !UPT ;  /* 0x7ffffff805067892 */ /* 0x000fe2000f8ec0ff */
[----:B------:R-:W-:-:S11]  /*04e0*/  UMOV UR4, URZ ;  /* 0x000000ff00047c82 */ /* 0x000fd60008000000 */
.L_x_15:
[----:B------:R-:W1:Y:S01]  /*04f0*/  LDC R11, c[0x0][0x3a4] ;  /* 0x0000e900ff0b7b82 */ /* 0x000e620000000800 */
[----:B------:R-:W-:Y:S01]  /*0500*/  UMOV UR7, UR4 ;  /* 0x0000000400077c82 */ /* 0x000fe20008000000 */
[----:B------:R-:W-:Y:S01]  /*0510*/  UMOV UR5, URZ ;  /* 0x000000ff00057c82 */ /* 0x000fe20008000000 */
[----:B-1----:R-:W-:Y:S01]  /*0520*/  IMAD R9, R4, R11, UR4 ;  /* 0x0000000404097e24 */ /* 0x002fe2000f8e020b */
[----:B------:R-:W-:-:S06]  /*0530*/  UIADD3 UR4, UPT, UPT, UR4, 0x1, URZ ;  /* 0x0000000104047890 */ /* 0x000fcc000fffe0ff */
[----:B------:R-:W-:-:S13]  /*0540*/  ISETP.NE.AND P4, PT, R11, UR4, PT ;  /* 0x000000040b007c0c */ /* 0x000fda000bf85270 */
.L_x_14:
[----:B------:R-:W0:Y:S01]  /*0550*/  LDC.64 R14, c[0x0][0x3a8] ;  /* 0x0000ea00ff0e7b82 */ /* 0x000e220000000a00 */
[----:B------:R-:W-:Y:S01]  /*0560*/  IADD3 R11, PT, PT, R7, UR5, RZ ;  /* 0x00000005070b7c10 */ /* 0x000fe2000fffe0ff */
[----:B------:R-:W-:-:S06]  /*0570*/  IMAD.MOV.U32 R19, RZ, RZ, RZ ;  /* 0x000000ffff137224 */ /* 0x000fcc00078e00ff */
[----:B------:R-:W1:Y:S01]  /*0580*/  LDC R12, c[0x0][0x38c] ;  /* 0x0000e300ff0c7b82 */ /* 0x000e620000000800 */
[----:B0-----:R-:W-:Y:S01]  /*0590*/  ISETP.GE.U32.AND P1, PT, R15, 0x8, PT ;  /* 0x000000080f00780c */ /* 0x001fe20003f26070 */
[----:B------:R-:W-:Y:S01]  /*05a0*/  IMAD R10, R9, R14, UR5 ;  /* 0x00000005090a7e24 */ /* 0x000fe2000f8e020e */
[----:B------:R-:W-:-:S03]  /*05b0*/  UIADD3 UR5, UPT, UPT, UR5, 0x1, URZ ;  /* 0x0000000105057890 */ /* 0x000fc6000fffe0ff */
[----:B------:R-:W-:Y:S01]  /*05c0*/  IMAD R10, R10, R15, RZ ;  /* 0x0000000f0a0a7224 */ /* 0x000fe200078e02ff */
[C---:B-1----:R-:W-:Y:S02]  /*05d0*/  ISETP.GE.AND P0, PT, R11.reuse, R12, PT ;  /* 0x0000000c0b00720c */ /* 0x042fe40003f06270 */
[----:B------:R-:W-:Y:S02]  /*05e0*/  ISETP.NE.AND P5, PT, R14, UR5, PT ;  /* 0x000000050e007c0c */ /* 0x000fe4000bfa5270 */
[----:B------:R-:W-:Y:S01]  /*05f0*/  ISETP.GT.AND P0, PT, R11, -0x1, !P0 ;  /* 0xffffffff0b00780c */ /* 0x000fe20004704270 */
[----:B------:R-:W-:Y:S02]  /*0600*/  IMAD R11, R12, UR7, R11 ;  /* 0x000000070c0b7c24 */ /* 0x000fe4000f8e020b */
[----:B------:R-:W-:Y:S10]  /*0610*/  @!P1 BRA `(.L_x_8) ;  /* 0x0000000400289947 */ /* 0x000ff40003800000 */
[----:B------:R-:W0:Y:S01]  /*0620*/  LDC.64 R18, c[0x0][0x380] ;  /* 0x0000e000ff127b82 */ /* 0x000e220000000a00 */
[----:B------:R-:W-:Y:S01]  /*0630*/  IMAD.MOV.U32 R23, RZ, RZ, RZ ;  /* 0x000000ffff177224 */ /* 0x000fe200078e00ff */
[----:B------:R-:W1:Y:S06]  /*0640*/  LDCU UR10, c[0x0][0x390] ;  /* 0x00007200ff0a77ac */ /* 0x000e6c0008000800 */
[----:B------:R-:W2:Y:S02]  /*0650*/  LDC.64 R12, c[0x0][0x398] ;  /* 0x0000e600ff0c7b82 */ /* 0x000ea40000000a00 */
.L_x_9:
[----:B------:R-:W-:-:S04]  /*0660*/  IMAD.IADD R22, R8, 0x1, R23 ;  /* 0x0000000108167824 */ /* 0x000fc800078e0217 */
[----:B-1----:R-:W-:Y:S01]  /*0670*/  IMAD R15, R11, UR10, R22 ;  /* 0x0000000a0b0f7c24 */ /* 0x002fe2000f8e0216 */
[----:B------:R-:W-:-:S03]  /*0680*/  ISETP.GE.AND P1, PT, R22, UR10, PT ;  /* 0x0000000a16007c0c */ /* 0x000fc6000bf26270 */
[----:B0-----:R-:W-:Y:S01]  /*0690*/  IMAD.WIDE R14, R15, 0x4, R18 ;  /* 0x000000040f0e7825 */ /* 0x001fe200078e0212 */
[----:B------:R-:W-:-:S04]  /*06a0*/  ISETP.GT.AND P1, PT, R22, -0x1, !P1 ;  /* 0xffffffff1600780c */ /* 0x000fc80004f24270 */
[----:B------:R-:W-:-:S13]  /*06b0*/  PLOP3.LUT P1, PT, P0, P1, PT, 0x80, 0x8 ;  /* 0x000000000008781c */ /* 0x000fda0000723070 */
[----:B------:R-:W0:Y:S01]  /*06c0*/  @P1 LDC.64 R16, c[0x0][0x398] ;  /* 0x0000e600ff101b82 */ /* 0x000e220000000a00 */
[----:B------:R-:W-:Y:S01]  /*06d0*/  @P1 IMAD.IADD R21, R10, 0x1, R23 ;  /* 0x000000010a151824 */ /* 0x000fe200078e0217 */
[----:B------:R-:W3:Y:S03]  /*06e0*/  @P1 LDG.E R25, desc[UR12][R14.64] ;  /* 0x0000000c0e191981 */ /* 0x000ee6000c1e1900 */
[----:B0-----:R-:W-:-:S06]  /*06f0*/  @P1 IMAD.WIDE R20, R21, 0x4, R16 ;  /* 0x0000000415141825 */ /* 0x001fcc00078e0210 */
[----:B------:R-:W3:Y:S01]  /*0700*/  @P1 LDG.E R20, desc[UR12][R20.64] ;  /* 0x0000000c14141981 */ /* 0x000ee2000c1e1900 */
[----:B------:R-:W-:-:S05]  /*0710*/  VIADD R16, R22, 0x1 ;  /* 0x0000000116107836 */ /* 0x000fca0000000000 */
[----:B------:R-:W-:-:S04]  /*0720*/  ISETP.GE.AND P3, PT, R16, UR10, PT ;  /* 0x0000000a10007c0c */ /* 0x000fc8000bf66270 */
[----:B------:R-:W-:Y:S02]  /*0730*/  ISETP.GT.AND P3, PT, R16, -0x1, !P3 ;  /* 0xffffffff1000780c */ /* 0x000fe40005f64270 */
[----:B------:R-:W-:Y:S02]  /*0740*/  IADD3 R17, P2, PT, R10, R23, RZ ;  /* 0x000000170a117210 */ /* 0x000fe40007f5e0ff */
[----:B------:R-:W-:Y:S02]  /*0750*/  PLOP3.LUT P3, PT, P0, P3, PT, 0x80, 0x8 ;  /* 0x000000000008781c */ /* 0x000fe40000767070 */
[----:B------:R-:W-:Y:S02]  /*0760*/  LEA.HI.X.SX32 R22, R23, RZ, 0x1, P2 ;  /* 0x000000ff17167211 */ /* 0x000fe400010f0eff */
[----:B--2---:R-:W-:-:S04]  /*0770*/  LEA R16, P2, R17, R12, 0x2 ;  /* 0x0000000c11107211 */ /* 0x004fc800078410ff */
[----:B------:R-:W-:Y:S01]  /*0780*/  LEA.HI.X R17, R17, R13, R22, 0x2, P2 ;  /* 0x0000000d11117211 */ /* 0x000fe200010f1416 */
[----:B------:R-:W-:-:S04]  /*0790*/  IMAD.IADD R22, R8, 0x1, R23 ;  /* 0x0000000108167824 */ /* 0x000fc800078e0217 */
[----:B------:R-:W2:Y:S01]  /*07a0*/  @P3 LDG.E R27, desc[UR12][R14.64+0x4] ;  /* 0x0000040c0e1b3981 */ /* 0x000ea2000c1e1900 */
[----:B------:R-:W-:-:S03]  /*07b0*/  IADD3 R24, PT, PT, R22, 0x2, RZ ;  /* 0x0000000216187810 */ /* 0x000fc60007ffe0ff */
[----:B------:R-:W2:Y:S01]  /*07c0*/  @P3 LDG.E R21, desc[UR12][R16.64+0x4] ;  /* 0x0000040c10153981 */ /* 0x000ea2000c1e1900 */
[----:B------:R-:W-:-:S04]  /*07d0*/  ISETP.GE.AND P2, PT, R24, UR10, PT ;  /* 0x0000000a18007c0c */ /* 0x000fc8000bf46270 */
[----:B------:R-:W-:-:S04]  /*07e0*/  ISETP.GT.AND P2, PT, R24, -0x1, !P2 ;  /* 0xffffffff1800780c */ /* 0x000fc80005744270 */
[----:B------:R-:W-:Y:S01]  /*07f0*/  PLOP3.LUT P2, PT, P0, P2, PT, 0x80, 0x8 ;  /* 0x000000000008781c */ /* 0x000fe20000745070 */
[----:B------:R-:W-:Y:S02]  /*0800*/  VIADD R24, R22, 0x3 ;  /* 0x0000000316187836 */ /* 0x000fe40000000000 */
[----:B---3--:R-:W-:-:S10]  /*0810*/  @P1 FFMA R6, R25, R20, R6 ;  /* 0x0000001419061223 */ /* 0x008fd40000000006 */
[----:B------:R-:W3:Y:S04]  /*0820*/  @P2 LDG.E R25, desc[UR12][R14.64+0x8] ;  /* 0x0000080c0e192981 */ /* 0x000ee8000c1e1900 */
[----:B------:R-:W3:Y:S01]  /*0830*/  @P2 LDG.E R20, desc[UR12][R16.64+0x8] ;  /* 0x0000080c10142981 */ /* 0x000ee2000c1e1900 */
[----:B------:R-:W-:-:S04]  /*0840*/  ISETP.GE.AND P6, PT, R24, UR10, PT ;  /* 0x0000000a18007c0c */ /* 0x000fc8000bfc6270 */
[----:B------:R-:W-:-:S04]  /*0850*/  ISETP.GT.AND P6, PT, R24, -0x1, !P6 ;  /* 0xffffffff1800780c */ /* 0x000fc800077c4270 */
[----:B------:R-:W-:-:S13]  /*0860*/  PLOP3.LUT P6, PT, P0, P6, PT, 0x80, 0x8 ;  /* 0x000000000008781c */ /* 0x000fda00007cd070 */
[----:B------:R-:W4:Y:S01]  /*0870*/  @P6 LDG.E R24, desc[UR12][R16.64+0xc] ;  /* 0x00000c0c10186981 */ /* 0x000f22000c1e1900 */
[----:B--2---:R-:W-:Y:S01]  /*0880*/  @P3 FFMA R6, R27, R21, R6 ;  /* 0x000000151b063223 */ /* 0x004fe20000000006 */
[----:B------:R-:W-:Y:S02]  /*0890*/  VIADD R21, R22, 0x4 ;  /* 0x0000000416157836 */ /* 0x000fe40000000000 */
[----:B------:R-:W4:Y:S03]  /*08a0*/  @P6 LDG.E R27, desc[UR12][R14.64+0xc] ;  /* 0x00000c0c0e1b6981 */ /* 0x000f26000c1e1900 */
[----:B------:R-:W-:-:S04]  /*08b0*/  ISETP.GE.AND P1, PT, R21, UR10, PT ;  /* 0x0000000a15007c0c */ /* 0x000fc8000bf26270 */
[----:B------:R-:W-:-:S04]  /*08c0*/  ISETP.GT.AND P1, PT, R21, -0x1, !P1 ;  /* 0xffffffff1500780c */ /* 0x000fc80004f24270 */
[----:B------:R-:W-:-:S13]  /*08d0*/  PLOP3.LUT P1, PT, P0, P1, PT, 0x80, 0x8 ;  /* 0x000000000008781c */ /* 0x000fda0000723070 */
[----:B------:R-:W2:Y:S01]  /*08e0*/  @P1 LDG.E R21, desc[UR12][R16.64+0x10] ;  /* 0x0000100c10151981 */ /* 0x000ea2000c1e1900 */
[----:B---3--:R-:W-:-:S03]  /*08f0*/  @P2 FFMA R6, R25, R20, R6 ;  /* 0x0000001419062223 */ /* 0x008fc60000000006 */
[----:B------:R-:W2:Y:S01]  /*0900*/  @P1 LDG.E R25, desc[UR12][R14.64+0x10] ;  /* 0x0000100c0e191981 */ /* 0x000ea2000c1e1900 */
[----:B------:R-:W-:-:S05]  /*0910*/  VIADD R20, R22, 0x5 ;  /* 0x0000000516147836 */ /* 0x000fca0000000000 */
[----:B------:R-:W-:-:S04]  /*0920*/  ISETP.GE.AND P3, PT, R20, UR10, PT ;  /* 0x0000000a14007c0c */ /* 0x000fc8000bf66270 */
[----:B------:R-:W-:-:S04]  /*0930*/  ISETP.GT.AND P3, PT, R20, -0x1, !P3 ;  /* 0xffffffff1400780c */ /* 0x000fc80005f64270 */
[----:B------:R-:W-:Y:S01]  /*0940*/  PLOP3.LUT P3, PT, P0, P3, PT, 0x80, 0x8 ;  /* 0x000000000008781c */ /* 0x000fe20000767070 */
[----:B----4-:R-:W-:Y:S01]  /*0950*/  @P6 FFMA R6, R27, R24, R6 ;  /* 0x000000181b066223 */ /* 0x010fe20000000006 */
[----:B------:R-:W-:-:S11]  /*0960*/  VIADD R24, R22, 0x6 ;  /* 0x0000000616187836 */ /* 0x000fd60000000000 */
[----:B------:R-:W3:Y:S01]  /*0970*/  @P3 LDG.E R27, desc[UR12][R14.64+0x14] ;  /* 0x0000140c0e1b3981 */ /* 0x000ee2000c1e1900 */
[----:B------:R-:W-:Y:S01]  /*0980*/  VIADD R22, R22, 0x7 ;  /* 0x0000000716167836 */ /* 0x000fe20000000000 */
[----:B------:R-:W-:Y:S02]  /*0990*/  ISETP.GE.AND P2, PT, R24, UR10, PT ;  /* 0x0000000a18007c0c */ /* 0x000fe4000bf46270 */
[----:B------:R-:W3:Y:S02]  /*09a0*/  @P3 LDG.E R20, desc[UR12][R16.64+0x14] ;  /* 0x0000140c10143981 */ /* 0x000ee4000c1e1900 */
[----:B------:R-:W-:Y:S02]  /*09b0*/  ISETP.GE.AND P6, PT, R22, UR10, PT ;  /* 0x0000000a16007c0c */ /* 0x000fe4000bfc6270 */
[----:B------:R-:W-:Y:S02]  /*09c0*/  ISETP.GT.AND P2, PT, R24, -0x1, !P2 ;  /* 0xffffffff1800780c */ /* 0x000fe40005744270 */
[----:B------:R-:W-:-:S02]  /*09d0*/  ISETP.GT.AND P6, PT, R22, -0x1, !P6 ;  /* 0xffffffff1600780c */ /* 0x000fc400077c4270 */
[----:B------:R-:W-:Y:S02]  /*09e0*/  PLOP3.LUT P2, PT, P0, P2, PT, 0x80, 0x8 ;  /* 0x000000000008781c */ /* 0x000fe40000745070 */
[----:B------:R-:W-:-:S11]  /*09f0*/  PLOP3.LUT P6, PT, P0, P6, PT, 0x80, 0x8 ;  /* 0x000000000008781c */ /* 0x000fd600007cd070 */
[----:B------:R-:W4:Y:S04]  /*0a00*/  @P2 LDG.E R22, desc[UR12][R16.64+0x18] ;  /* 0x0000180c10162981 */ /* 0x000f28000c1e1900 */
[----:B------:R-:W5:Y:S01]  /*0a10*/  @P6 LDG.E R24, desc[UR12][R16.64+0x1c] ;  /* 0x00001c0c10186981 */ /* 0x000f62000c1e1900 */
[----:B--2---:R-:W-:-:S03]  /*0a20*/  @P1 FFMA R6, R25, R21, R6 ;  /* 0x0000001519061223 */ /* 0x004fc60000000006 */
[----:B------:R-:W4:Y:S04]  /*0a30*/  @P2 LDG.E R21, desc[UR12][R14.64+0x18] ;  /* 0x0000180c0e152981 */ /* 0x000f28000c1e1900 */
[----:B------:R-:W5:Y:S01]  /*0a40*/  @P6 LDG.E R25, desc[UR12][R14.64+0x1c] ;  /* 0x00001c0c0e196981 */ /* 0x000f62000c1e1900 */
[----:B------:R-:W-:-:S04]  /*0a50*/  IADD3 R23, PT, PT, R23, 0x8, RZ ;  /* 0x0000000817177810 */ /* 0x000fc80007ffe0ff */
[----:B------:R-:W-:Y:S01]  /*0a60*/  ISETP.NE.AND P1, PT, R23, UR6, PT ;  /* 0x0000000617007c0c */ /* 0x000fe2000bf25270 */
[----:B---3--:R-:W-:-:S04]  /*0a70*/  @P3 FFMA R6, R27, R20, R6 ;  /* 0x000000141b063223 */ /* 0x008fc80000000006 */
[----:B----4-:R-:W-:-:S04]  /*0a80*/  @P2 FFMA R6, R21, R22, R6 ;  /* 0x0000001615062223 */ /* 0x010fc80000000006 */
[----:B-----5:R-:W-:-:S04]  /*0a90*/  @P6 FFMA R6, R25, R24, R6 ;  /* 0x0000001819066223 */ /* 0x020fc80000000006 */
[----:B------:R-:W-:Y:S05]  /*0aa0*/  @P1 BRA `(.L_x_9) ;  /* 0xfffffff800ec1947 */ /* 0x000fea000383ffff */
[----:B------:R-:W-:-:S07]  /*0ab0*/  IMAD.U32 R19, RZ, RZ, UR6 ;  /* 0x00000006ff137e24 */ /* 0x000fce000f8e00ff */
.L_x_8:
[----:B------:R-:W-:-:S09]  /*0ac0*/  UISETP.NE.AND UP0, UPT, UR8, URZ, UPT ;  /* 0x000000ff0800728c */ /* 0x000fd2000bf05270 */
[----:B------:R-:W-:Y:S05]  /*0ad0*/  BRA.U !UP0, `(.L_x_10) ;  /* 0x0000000508807547 */ /* 0x000fea000b800000 */
[----:B------:R-:W-:Y:S02]  /*0ae0*/  UIADD3 UR10, UPT, UPT, UR8, -0x1, URZ ;  /* 0xffffffff080a7890 */ /* 0x000fe4000fffe0ff */
[----:B------:R-:W-:Y:S02]  /*0af0*/  UISETP.NE.AND UP1, UPT, UR9, URZ, UPT ;  /* 0x000000ff0900728c */ /* 0x000fe4000bf25270 */
[----:B------:R-:W-:-:S09]  /*0b00*/  UISETP.GE.U32.AND UP0, UPT, UR10, 0x3, UPT ;  /* 0x000000030a00788c */ /* 0x000fd2000bf06070 */
[----:B------:R-:W-:Y:S05]  /*0b10*/  BRA.U !UP0, `(.L_x_11) ;  /* 0x0000000108a87547 */ /* 0x000fea000b800000 */
[----:B------:R-:W0:Y:S01]  /*0b20*/  LDCU UR10, c[0x0][0x390] ;  /* 0x00007200ff0a77ac */ /* 0x000e220008000800 */
[----:B------:R-:W-:Y:S01]  /*0b30*/  IMAD.IADD R22, R8, 0x1, R19 ;  /* 0x0000000108167824 */ /* 0x000fe200078e0213 */
[----:B------:R-:W1:Y:S01]  /*0b40*/  LDC.64 R12, c[0x0][0x398] ;  /* 0x0000e600ff0c7b82 */ /* 0x000e620000000a00 */
[----:B------:R-:W-:Y:S01]  /*0b50*/  IADD3 R18, P2, PT, R10, R19, RZ ;  /* 0x000000130a127210 */ /* 0x000fe20007f5e0ff */
[----:B------:R-:W2:Y:S01]  /*0b60*/  LDCU UR11, c[0x0][0x390] ;  /* 0x00007200ff0b77ac */ /* 0x000ea20008000800 */
[C---:B------:R-:W-:Y:S01]  /*0b70*/  VIADD R21, R22.reuse, 0x1 ;  /* 0x0000000116157836 */ /* 0x040fe20000000000 */
[C---:B------:R-:W-:Y:S01]  /*0b80*/  IADD3 R25, PT, PT, R22.reuse, 0x3, RZ ;  /* 0x0000000316197810 */ /* 0x040fe20007ffe0ff */
[C---:B------:R-:W-:Y:S02]  /*0b90*/  VIADD R24, R22.reuse, 0x2 ;  /* 0x0000000216187836 */ /* 0x040fe40000000000 */
[----:B------:R-:W-:Y:S01]  /*0ba0*/  IMAD.X R20, RZ, RZ, RZ, P2 ;  /* 0x000000ffff147224 */ /* 0x000fe200010e06ff */
[----:B------:R-:W3:Y:S01]  /*0bb0*/  LDC.64 R16, c[0x0][0x380] ;  /* 0x0000e000ff107b82 */ /* 0x000ee20000000a00 */
[----:B0-----:R-:W-:-:S02]  /*0bc0*/  ISETP.GE.AND P1, PT, R22, UR10, PT ;  /* 0x0000000a16007c0c */ /* 0x001fc4000bf26270 */
[C---:B------:R-:W-:Y:S02]  /*0bd0*/  ISETP.GE.AND P2, PT, R21.reuse, UR10, PT ;  /* 0x0000000a15007c0c */ /* 0x040fe4000bf46270 */
[----:B------:R-:W-:Y:S02]  /*0be0*/  ISETP.GT.AND P1, PT, R22, -0x1, !P1 ;  /* 0xffffffff1600780c */ /* 0x000fe40004f24270 */
[----:B------:R-:W-:Y:S01]  /*0bf0*/  ISETP.GT.AND P2, PT, R21, -0x1, !P2 ;  /* 0xffffffff1500780c */ /* 0x000fe20005744270 */
[----:B------:R-:W-:Y:S01]  /*0c00*/  IMAD R21, R11, UR10, R22 ;  /* 0x0000000a0b157c24 */ /* 0x000fe2000f8e0216 */
[----:B------:R-:W-:Y:S02]  /*0c10*/  PLOP3.LUT P1, PT, P0, P1, PT, 0x80, 0x8 ;  /* 0x000000000008781c */ /* 0x000fe40000723070 */
[----:B-1----:R-:W-:Y:S02]  /*0c20*/  LEA R12, P6, R18, R12, 0x2 ;  /* 0x0000000c120c7211 */ /* 0x002fe400078c10ff */
[----:B--2---:R-:W-:-:S02]  /*0c30*/  ISETP.GE.AND P3, PT, R24, UR11, PT ;  /* 0x0000000b18007c0c */ /* 0x004fc4000bf66270 */
[----:B------:R-:W-:Y:S02]  /*0c40*/  LEA.HI.X R13, R18, R13, R20, 0x2, P6 ;  /* 0x0000000d120d7211 */ /* 0x000fe400030f1414 */
[----:B------:R-:W-:Y:S01]  /*0c50*/  ISETP.GE.AND P6, PT, R25, UR11, PT ;  /* 0x0000000b19007c0c */ /* 0x000fe2000bfc6270 */
[----:B---3--:R-:W-:Y:S01]  /*0c60*/  IMAD.WIDE R16, R21, 0x4, R16 ;  /* 0x0000000415107825 */ /* 0x008fe200078e0210 */
[----:B------:R-:W-:Y:S02]  /*0c70*/  ISETP.GT.AND P3, PT, R24, -0x1, !P3 ;  /* 0xffffffff1800780c */ /* 0x000fe40005f64270 */
[----:B------:R-:W-:Y:S01]  /*0c80*/  PLOP3.LUT P2, PT, P0, P2, PT, 0x80, 0x8 ;  /* 0x000000000008781c */ /* 0x000fe20000745070 */
[----:B------:R-:W0:Y:S01]  /*0c90*/  @P1 LDC.64 R14, c[0x0][0x398] ;  /* 0x0000e600ff0e1b82 */ /* 0x000e220000000a00 */
[----:B------:R-:W-:Y:S01]  /*0ca0*/  @P1 IMAD.IADD R23, R10, 0x1, R19 ;  /* 0x000000010a171824 */ /* 0x000fe200078e0213 */
[----:B------:R-:W-:Y:S01]  /*0cb0*/  ISETP.GT.AND P6, PT, R25, -0x1, !P6 ;  /* 0xffffffff1900780c */ /* 0x000fe200077c4270 */
[----:B------:R-:W2:Y:S01]  /*0cc0*/  @P1 LDG.E R21, desc[UR12][R16.64] ;  /* 0x0000000c10151981 */ /* 0x000ea2000c1e1900 */
[----:B------:R-:W-:-:S02]  /*0cd0*/  PLOP3.LUT P3, PT, P0, P3, PT, 0x80, 0x8 ;  /* 0x000000000008781c */ /* 0x000fc40000767070 */
[----:B------:R-:W-:-:S06]  /*0ce0*/  PLOP3.LUT P6, PT, P0, P6, PT, 0x80, 0x8 ;  /* 0x000000000008781c */ /* 0x000fcc00007cd070 */
[----:B------:R-:W3:Y:S05]  /*0cf0*/  @P2 LDG.E R18, desc[UR12][R12.64+0x4] ;  /* 0x0000040c0c122981 */ /* 0x000eea000c1e1900 */
[----:B------:R-:W4:Y:S04]  /*0d00*/  @P3 LDG.E R25, desc[UR12][R16.64+0x8] ;  /* 0x0000080c10193981 */ /* 0x000f28000c1e1900 */
[----:B------:R-:W4:Y:S01]  /*0d10*/  @P3 LDG.E R20, desc[UR12][R12.64+0x8] ;  /* 0x0000080c0c143981 */ /* 0x000f22000c1e1900 */
[----:B0-----:R-:W-:-:S03]  /*0d20*/  @P1 IMAD.WIDE R14, R23, 0x4, R14 ;  /* 0x00000004170e1825 */ /* 0x001fc600078e020e */
[----:B------:R-:W5:Y:S04]  /*0d30*/  @P6 LDG.E R27, desc[UR12][R16.64+0xc] ;  /* 0x00000c0c101b6981 */ /* 0x000f68000c1e1900 */
[----:B------:R-:W3:Y:S04]  /*0d40*/  @P2 LDG.E R23, desc[UR12][R16.64+0x4] ;  /* 0x0000040c10172981 */ /* 0x000ee8000c1e1900 */
[----:B------:R-:W2:Y:S04]  /*0d50*/  @P1 LDG.E R14, desc[UR12][R14.64] ;  /* 0x0000000c0e0e1981 */ /* 0x000ea8000c1e1900 */
[----:B------:R-:W5:Y:S01]  /*0d60*/  @P6 LDG.E R22, desc[UR12][R12.64+0xc] ;  /* 0x00000c0c0c166981 */ /* 0x000f62000c1e1900 */
[----:B------:R-:W-:-:S02]  /*0d70*/  VIADD R19, R19, 0x4 ;  /* 0x0000000413137836 */ /* 0x000fc40000000000 */
[----:B--2---:R-:W-:-:S04]  /*0d80*/  @P1 FFMA R6, R21, R14, R6 ;  /* 0x0000000e15061223 */ /* 0x004fc80000000006 */
[----:B---3--:R-:W-:-:S04]  /*0d90*/  @P2 FFMA R6, R23, R18, R6 ;  /* 0x0000001217062223 */ /* 0x008fc80000000006 */
[----:B----4-:R-:W-:-:S04]  /*0da0*/  @P3 FFMA R6, R25, R20, R6 ;  /* 0x0000001419063223 */ /* 0x010fc80000000006 */
[----:B-----5:R-:W-:-:S07]  /*0db0*/  @P6 FFMA R6, R27, R22, R6 ;  /* 0x000000161b066223 */ /* 0x020fce0000000006 */
.L_x_11:
[----:B------:R-:W-:Y:S05]  /*0dc0*/  BRA.U !UP1, `(.L_x_10) ;  /* 0x0000000109c47547 */ /* 0x000fea000b800000 */
[----:B------:R-:W0:Y:S01]  /*0dd0*/  LDCU UR10, c[0x0][0x3ac] ;  /* 0x00007580ff0a77ac */ /* 0x000e220008000800 */
[----:B------:R-:W-:Y:S02]  /*0de0*/  UISETP.NE.AND UP0, UPT, UR9, 0x1, UPT ;  /* 0x000000010900788c */ /* 0x000fe4000bf05270 */
[----:B0-----:R-:W-:-:S07]  /*0df0*/  ULOP3.LUT UP1, URZ, UR10, 0x1, URZ, 0xc0, !UPT ;  /* 0x000000010aff7892 */ /* 0x001fce000f82c0ff */
[----:B------:R-:W-:Y:S05]  /*0e00*/  BRA.U !UP0, `(.L_x_12) ;  /* 0x00000001086c7547 */ /* 0x000fea000b800000 */
[----:B------:R-:W0:Y:S01]  /*0e10*/  LDCU UR10, c[0x0][0x390] ;  /* 0x00007200ff0a77ac */ /* 0x000e220008000800 */
[----:B------:R-:W-:Y:S01]  /*0e20*/  IMAD.IADD R18, R8, 0x1, R19 ;  /* 0x0000000108127824 */ /* 0x000fe200078e0213 */
[----:B------:R-:W1:Y:S03]  /*0e30*/  LDC.64 R14, c[0x0][0x380] ;  /* 0x0000e000ff0e7b82 */ /* 0x000e660000000a00 */
[C---:B------:R-:W-:Y:S01]  /*0e40*/  VIADD R12, R18.reuse, 0x1 ;  /* 0x00000001120c7836 */ /* 0x040fe20000000000 */
[----:B0-----:R-:W-:Y:S01]  /*0e50*/  ISETP.GE.AND P2, PT, R18, UR10, PT ;  /* 0x0000000a12007c0c */ /* 0x001fe2000bf46270 */
[----:B------:R-:W-:-:S03]  /*0e60*/  IMAD R21, R11, UR10, R18 ;  /* 0x0000000a0b157c24 */ /* 0x000fc6000f8e0212 */
[----:B------:R-:W-:Y:S02]  /*0e70*/  ISETP.GE.AND P1, PT, R12, UR10, PT ;  /* 0x0000000a0c007c0c */ /* 0x000fe4000bf26270 */
[----:B------:R-:W-:Y:S02]  /*0e80*/  ISETP.GT.AND P2, PT, R18, -0x1, !P2 ;  /* 0xffffffff1200780c */ /* 0x000fe40005744270 */
[----:B------:R-:W-:Y:S02]  /*0e90*/  ISETP.GT.AND P1, PT, R12, -0x1, !P1 ;  /* 0xffffffff0c00780c */ /* 0x000fe40004f24270 */
[----:B------:R-:W-:Y:S01]  /*0ea0*/  PLOP3.LUT P2, PT, P0, P2, PT, 0x80, 0x8 ;  /* 0x000000000008781c */ /* 0x000fe20000745070 */
[----:B-1----:R-:W-:Y:S01]  /*0eb0*/  IMAD.WIDE R14, R21, 0x4, R14 ;  /* 0x00000004150e7825 */ /* 0x002fe200078e020e */
[----:B------:R-:W-:-:S11]  /*0ec0*/  PLOP3.LUT P1, PT, P0, P1, PT, 0x80, 0x8 ;  /* 0x000000000008781c */ /* 0x000fd60000723070 */
[----:B------:R-:W0:Y:S01]  /*0ed0*/  @P2 LDC.64 R16, c[0x0][0x398] ;  /* 0x0000e600ff102b82 */ /* 0x000e220000000a00 */
[C---:B------:R-:W-:Y:S01]  /*0ee0*/  @P2 IMAD.IADD R23, R10.reuse, 0x1, R19 ;  /* 0x000000010a172824 */ /* 0x040fe200078e0213 */
[----:B------:R-:W-:Y:S01]  /*0ef0*/  @P1 IADD3 R25, P3, PT, R10, R19, RZ ;  /* 0x000000130a191210 */ /* 0x000fe20007f7e0ff */
[----:B------:R-:W2:Y:S03]  /*0f00*/  @P2 LDG.E R21, desc[UR12][R14.64] ;  /* 0x0000000c0e152981 */ /* 0x000ea6000c1e1900 */
[----:B------:R-:W-:Y:S02]  /*0f10*/  @P1 LEA.HI.X.SX32 R18, R19, RZ, 0x1, P3 ;  /* 0x000000ff13121211 */ /* 0x000fe400018f0eff */
[----:B------:R-:W1:Y:S01]  /*0f20*/  @P1 LDC.64 R12, c[0x0][0x398] ;  /* 0x0000e600ff0c1b82 */ /* 0x000e620000000a00 */
[----:B0-----:R-:W-:Y:S02]  /*0f30*/  @P2 IMAD.WIDE R16, R23, 0x4, R16 ;  /* 0x0000000417102825 */ /* 0x001fe400078e0210 */
[----:B------:R-:W3:Y:S04]  /*0f40*/  @P1 LDG.E R23, desc[UR12][R14.64+0x4] ;  /* 0x0000040c0e171981 */ /* 0x000ee8000c1e1900 */
[----:B------:R-:W2:Y:S01]  /*0f50*/  @P2 LDG.E R17, desc[UR12][R16.64] ;  /* 0x0000000c10112981 */ /* 0x000ea2000c1e1900 */
[----:B-1----:R-:W-:-:S04]  /*0f60*/  @P1 LEA R12, P3, R25, R12, 0x2 ;  /* 0x0000000c190c1211 */ /* 0x002fc800078610ff */
[----:B------:R-:W-:-:S05]  /*0f70*/  @P1 LEA.HI.X R13, R25, R13, R18, 0x2, P3 ;  /* 0x0000000d190d1211 */ /* 0x000fca00018f1412 */
[----:B------:R-:W3:Y:S01]  /*0f80*/  @P1 LDG.E R12, desc[UR12][R12.64+0x4] ;  /* 0x0000040c0c0c1981 */ /* 0x000ee2000c1e1900 */
[----:B------:R-:W-:Y:S01]  /*0f90*/  IADD3 R19, PT, PT, R19, 0x2, RZ ;  /* 0x0000000213137810 */ /* 0x000fe20007ffe0ff */
[----:B--2---:R-:W-:-:S04]  /*0fa0*/  @P2 FFMA R6, R17, R21, R6 ;  /* 0x0000001511062223 */ /* 0x004fc80000000006 */
[----:B---3--:R-:W-:-:S07]  /*0fb0*/  @P1 FFMA R6, R23, R12, R6 ;  /* 0x0000000c17061223 */ /* 0x008fce0000000006 */
.L_x_12:
[----:B------:R-:W-:Y:S05]  /*0fc0*/  BRA.U !UP1, `(.L_x_10) ;  /* 0x0000000109447547 */ /* 0x000fea000b800000 */
[----:B------:R-:W0:Y:S01]  /*0fd0*/  LDCU UR10, c[0x0][0x390] ;  /* 0x00007200ff0a77ac */ /* 0x000e220008000800 */
[----:B------:R-:W-:Y:S01]  /*0fe0*/  IMAD.IADD R16, R8, 0x1, R19 ;  /* 0x0000000108107824 */ /* 0x000fe200078e0213 */
[----:B------:R-:W-:Y:S04]  /*0ff0*/  BSSY.RECONVERGENT B0, `(.L_x_10) ;  /* 0x000000e000007945 */ /* 0x000fe80003800200 */
[----:B0-----:R-:W-:-:S04]  /*1000*/  ISETP.GE.AND P1, PT, R16, UR10, PT ;  /* 0x0000000a10007c0c */ /* 0x001fc8000bf26270 */
[----:B------:R-:W-:-:S04]  /*1010*/  ISETP.GT.AND P1, PT, R16, -0x1, !P1 ;  /* 0xffffffff1000780c */ /* 0x000fc80004f24270 */
[----:B------:R-:W-:-:S13]  /*1020*/  PLOP3.LUT P1, PT, P0, P1, PT, 0x80, 0x8 ;  /* 0x000000000008781c */ /* 0x000fda0000723070 */
[----:B------:R-:W-:Y:S05]  /*1030*/  @!P1 BRA `(.L_x_13) ;  /* 0x0000000000249947 */ /* 0x000fea0003800000 */
[----:B------:R-:W0:Y:S01]  /*1040*/  LDC.64 R14, c[0x0][0x380] ;  /* 0x0000e000ff0e7b82 */ /* 0x000e220000000a00 */
[----:B------:R-:W-:Y:S02]  /*1050*/  IMAD R11, R11, UR10, R16 ;  /* 0x0000000a0b0b7c24 */ /* 0x000fe4000f8e0210 */
[----:B------:R-:W-:-:S05]  /*1060*/  IMAD.IADD R19, R10, 0x1, R19 ;  /* 0x000000010a137824 */ /* 0x000fca00078e0213 */
[----:B------:R-:W1:Y:S01]  /*1070*/  LDC.64 R12, c[0x0][0x398] ;  /* 0x0000e600ff0c7b82 */ /* 0x000e620000000a00 */
[----:B0-----:R-:W-:-:S06]  /*1080*/  IMAD.WIDE R14, R11, 0x4, R14 ;  /* 0x000000040b0e7825 */ /* 0x001fcc00078e020e */
[----:B------:R-:W2:Y:S01]  /*1090*/  LDG.E R15, desc[UR12][R14.64] ;  /* 0x0000000c0e0f7981 */ /* 0x000ea2000c1e1900 */
[----:B-1----:R-:W-:-:S06]  /*10a0*/  IMAD.WIDE R12, R19, 0x4, R12 ;  /* 0x00000004130c7825 */ /* 0x002fcc00078e020c */
[----:B------:R-:W2:Y:S02]  /*10b0*/  LDG.E R12, desc[UR12][R12.64] ;  /* 0x0000000c0c0c7981 */ /* 0x000ea4000c1e1900 */
[----:B--2---:R-:W-:-:S07]  /*10c0*/  FFMA R6, R15, R12, R6 ;  /* 0x0000000c0f067223 */ /* 0x004fce0000000006 */
.L_x_13:
[----:B------:R-:W-:Y:S05]  /*10d0*/  BSYNC.RECONVERGENT B0 ;  /* 0x0000000000007941 */ /* 0x000fea0003800200 */
.L_x_10:
[----:B------:R-:W-:Y:S05]  /*10e0*/  @P5 BRA `(.L_x_14) ;  /* 0xfffffff400185947 */ /* 0x000fea000383ffff */
[----:B------:R-:W-:Y:S05]  /*10f0*/  @P4 BRA `(.L_x_15) ;  /* 0xfffffff000fc4947 */ /* 0x000fea000383ffff */
.L_x_7:
[----:B------:R-:W1:Y:S01]  /*1100*/  LDC R7, c[0x0][0x3b8] ;  /* 0x0000ee00ff077b82 */ /* 0x000e620000000800 */
[----:B------:R-:W0:Y:S07]  /*1110*/  LDCU.U8 UR5, c[0x0][0x3c8] ;  /* 0x00007900ff0577ac */ /* 0x000e2e0008000000 */
[----:B------:R-:W2:Y:S08]  /*1120*/  LDC.64 R8, c[0x0][0x3b0] ;  /* 0x0000ec00ff087b82 */ /* 0x000eb00000000a00 */
[----:B------:R-:W3:Y:S01]  /*1130*/  LDC.64 R10, c[0x0][0x3d0] ;  /* 0x0000f400ff0a7b82 */ /* 0x000ee20000000a00 */
[----:B-1----:R-:W-:-:S02]  /*1140*/  ISETP.GE.AND P0, PT, R4, R7, PT ;  /* 0x000000070400720c */ /* 0x002fc40003f06270 */
[----:B--2---:R-:W-:-:S04]  /*1150*/  ISETP.EQ.U32.AND P1, PT, R8, RZ, PT ;  /* 0x000000ff0800720c */ /* 0x004fc80003f22070 */
[----:B------:R-:W-:-:S13]  /*1160*/  ISETP.EQ.OR.EX P0, PT, R9, RZ, P0, P1 ;  /* 0x000000ff0900720c */ /* 0x000fda0000702710 */
[----:B------:R-:W1:Y:S02]  /*1170*/  @!P0 LDC.64 R8, c[0x0][0x3b0] ;  /* 0x0000ec00ff088b82 */ /* 0x000e640000000a00 */
[----:B-1----:R-:W-:-:S06]  /*1180*/  @!P0 IMAD.WIDE.U32 R8, R4, 0x4, R8 ;  /* 0x0000000404088825 */ /* 0x002fcc00078e0008 */
[----:B------:R-:W2:Y:S01]  /*1190*/  @!P0 LDG.E R8, desc[UR12][R8.64] ;  /* 0x0000000c08088981 */ /* 0x000ea2000c1e1900 */
[----:B0-----:R-:W-:Y:S01]  /*11a0*/  UPRMT UR5, UR5, 0x8880, URZ ;  /* 0x0000888005057896 */ /* 0x001fe200080000ff */
[----:B------:R-:W-:-:S04]  /*11b0*/  IMAD R5, R5, R4, R4 ;  /* 0x0000000405057224 */ /* 0x000fc800078e0204 */
[----:B------:R-:W-:Y:S01]  /*11c0*/  IMAD.IADD R2, R2, 0x1, R5 ;  /* 0x0000000102027824 */ /* 0x000fe200078e0205 */
[----:B------:R-:W-:-:S03]  /*11d0*/  ISETP.NE.AND P1, PT, RZ, UR5, PT ;  /* 0x00000005ff007c0c */ /* 0x000fc6000bf25270 */
[----:B------:R-:W-:-:S04]  /*11e0*/  IMAD R3, R3, R2, R2 ;  /* 0x0000000203037224 */ /* 0x000fc800078e0202 */
[----:B------:R-:W-:-:S04]  /*11f0*/  IMAD.IADD R3, R0, 0x1, R3 ;  /* 0x0000000100037824 */ /* 0x000fc800078e0203 */
[----:B---3--:R-:W-:-:S04]  /*1200*/  IMAD.WIDE R2, R3, 0x4, R10 ;  /* 0x0000000403027825 */ /* 0x008fc800078e020a */
[----:B--2---:R-:W-:-:S05]  /*1210*/  @!P0 FADD R6, R8, R6 ;  /* 0x0000000608068221 */ /* 0x004fca0000000000 */
[----:B------:R-:W-:-:S04]  /*1220*/  FSETP.GEU.AND P0, PT, R6, RZ, PT ;  /* 0x000000ff0600720b */ /* 0x000fc80003f0e000 */
[----:B------:R-:W-:-:S05]  /*1230*/  @P1 FSEL R6, R6, RZ, P0 ;  /* 0x000000ff06061208 */ /* 0x000fca0000000000 */
[----:B------:R-:W-:Y:S01]  /*1240*/  STG.E desc[UR12][R2.64], R6 ;  /* 0x0000000602007986 */ /* 0x000fe2000c10190c */
[----:B------:R-:W-:Y:S05]  /*1250*/  EXIT ;  /* 0x000000000000794d */ /* 0x000fea0003800000 */
.L_x_16:
        /* <DEDUP_REMOVED lines=10> */
.L_x_28:


//--------------------- .text._Z16maxpool2d_kernelPfiiiiiS_ --------------------------
	.section	.text._Z16maxpool2d_kernelPfiiiiiS_,"ax",@progbits
	.align	128
        .global         _Z16maxpool2d_kernelPfiiiiiS_
        .type           _Z16maxpool2d_kernelPfiiiiiS_,@function
        .size           _Z16maxpool2d_kernelPfiiiiiS_,(.L_x_29 - _Z16maxpool2d_kernelPfiiiiiS_)
        .other          _Z16maxpool2d_kernelPfiiiiiS_,@"STO_CUDA_ENTRY STV_DEFAULT"
_Z16maxpool2d_kernelPfiiiiiS_:
.text._Z16maxpool2d_kernelPfiiiiiS_:
[----:B------:R-:W-:Y:S08]  /*0000*/  LDC R1, c[0x0][0x37c] ;  /* 0x0000df00ff017b82 */ /* 0x000ff00000000800 */
[----:B------:R-:W0:Y:S01]  /*0010*/  LDC R0, c[0x0][0x398] ;  /* 0x0000e600ff007b82 */ /* 0x000e220000000800 */
[----:B------:R-:W1:Y:S01]  /*0020*/  LDCU UR4, c[0x0][0x38c] ;  /* 0x00007180ff0477ac */ /* 0x000e620008000800 */
[----:B------:R-:W2:Y:S06]  /*0030*/  S2R R13, SR_TID.X ;  /* 0x00000000000d7919 */ /* 0x000eac0000002100 */
[----:B------:R-:W1:Y:S08]  /*0040*/  LDC R6, c[0x0][0x394] ;  /* 0x0000e500ff067b82 */ /* 0x000e700000000800 */
[----:B------:R-:W3:Y:S01]  /*0050*/  LDC R7, c[0x0][0x390] ;  /* 0x0000e400ff077b82 */ /* 0x000ee20000000800 */
[----:B0-----:R-:W-:-:S07]  /*0060*/  IABS R9, R0 ;  /* 0x0000000000097213 */ /* 0x001fce0000000000 */
[----:B------:R-:W-:Y:S01]  /*0070*/  S2UR UR5, SR_CTAID.Z ;  /* 0x00000000000579c3 */ /* 0x000fe20000002700 */
[----:B------:R-:W0:Y:S01]  /*0080*/  I2F.RP R4, R9 ;  /* 0x0000000900047306 */ /* 0x000e220000209400 */
[----:B-1----:R-:W-:-:S06]  /*0090*/  IADD3 R5, PT, PT, -R6, UR4, RZ ;  /* 0x0000000406057c10 */ /* 0x002fcc000fffe1ff */
[----:B------:R-:W1:Y:S01]  /*00a0*/  S2UR UR4, SR_CTAID.Y ;  /* 0x00000000000479c3 */ /* 0x000e620000002600 */
[----:B---3--:R-:W-:Y:S01]  /*00b0*/  IMAD.IADD R7, R7, 0x1, -R6 ;  /* 0x0000000107077824 */ /* 0x008fe200078e0a06 */
[----:B0-----:R-:W0:Y:S02]  /*00c0*/  MUFU.RCP R4, R4 ;  /* 0x0000000400047308 */ /* 0x001e240000001000 */
[----:B0-----:R-:W-:Y:S01]  /*00d0*/  VIADD R2, R4, 0xffffffe ;  /* 0x0ffffffe04027836 */ /* 0x001fe20000000000 */
[----:B------:R-:W-:Y:S02]  /*00e0*/  IABS R4, R5 ;  /* 0x0000000500047213 */ /* 0x000fe40000000000 */
[----:B------:R-:W-:-:S03]  /*00f0*/  LOP3.LUT R5, R5, R0, RZ, 0x3c, !PT ;  /* 0x0000000005057212 */ /* 0x000fc600078e3cff */
[----:B------:R0:W3:Y:S02]  /*0100*/  F2I.FTZ.U32.TRUNC.NTZ R3, R2 ;  /* 0x0000000200037305 */ /* 0x0000e4000021f000 */
[----:B0-----:R-:W-:Y:S02]  /*0110*/  IMAD.MOV.U32 R2, RZ, RZ, RZ ;  /* 0x000000ffff027224 */ /* 0x001fe400078e00ff */
[----:B---3--:R-:W-:-:S04]  /*0120*/  IMAD.MOV R8, RZ, RZ, -R3 ;  /* 0x000000ffff087224 */ /* 0x008fc800078e0a03 */
[----:B------:R-:W-:Y:S01]  /*0130*/  IMAD R11, R8, R9, RZ ;  /* 0x00000009080b7224 */ /* 0x000fe200078e02ff */
[----:B------:R-:W-:Y:S02]  /*0140*/  IABS R8, R7 ;  /* 0x0000000700087213 */ /* 0x000fe40000000000 */
[----:B------:R-:W-:Y:S01]  /*0150*/  LOP3.LUT R7, R7, R0, RZ, 0x3c, !PT ;  /* 0x0000000007077212 */ /* 0x000fe200078e3cff */
[----:B------:R-:W-:-:S03]  /*0160*/  IMAD.HI.U32 R3, R3, R11, R2 ;  /* 0x0000000b03037227 */ /* 0x000fc600078e0002 */
[----:B------:R-:W-:Y:S01]  /*0170*/  ISETP.GE.AND P4, PT, R7, RZ, PT ;  /* 0x000000ff0700720c */ /* 0x000fe20003f86270 */
[----:B------:R-:W-:Y:S02]  /*0180*/  IMAD.MOV.U32 R2, RZ, RZ, R4 ;  /* 0x000000ffff027224 */ /* 0x000fe400078e0004 */
[----:B------:R-:W-:-:S04]  /*0190*/  IMAD.HI.U32 R4, R3, R8, RZ ;  /* 0x0000000803047227 */ /* 0x000fc800078e00ff */
[----:B------:R-:W-:-:S04]  /*01a0*/  IMAD.HI.U32 R3, R3, R2, RZ ;  /* 0x0000000203037227 */ /* 0x000fc800078e00ff */
[----:B------:R-:W-:Y:S02]  /*01b0*/  IMAD.MOV R11, RZ, RZ, -R4 ;  /* 0x000000ffff0b7224 */ /* 0x000fe400078e0a04 */
[----:B------:R-:W-:Y:S02]  /*01c0*/  IMAD.MOV R10, RZ, RZ, -R3 ;  /* 0x000000ffff0a7224 */ /* 0x000fe400078e0a03 */
[C---:B------:R-:W-:Y:S02]  /*01d0*/  IMAD R8, R9.reuse, R11, R8 ;  /* 0x0000000b09087224 */ /* 0x040fe400078e0208 */
[C---:B------:R-:W-:Y:S01]  /*01e0*/  IMAD R2, R9.reuse, R10, R2 ;  /* 0x0000000a09027224 */ /* 0x040fe200078e0202 */
[----:B------:R-:W1:Y:S01]  /*01f0*/  S2R R11, SR_TID.Y ;  /* 0x00000000000b7919 */ /* 0x000e620000002200 */
[----:B------:R-:W1:Y:S01]  /*0200*/  LDC R10, c[0x0][0x364] ;  /* 0x0000d900ff0a7b82 */ /* 0x000e620000000800 */
[C---:B------:R-:W-:Y:S02]  /*0210*/  ISETP.GT.U32.AND P3, PT, R9.reuse, R8, PT ;  /* 0x000000080900720c */ /* 0x040fe40003f64070 */
[----:B------:R-:W-:-:S05]  /*0220*/  ISETP.GT.U32.AND P2, PT, R9, R2, PT ;  /* 0x000000020900720c */ /* 0x000fca0003f44070 */
[----:B------:R-:W2:Y:S06]  /*0230*/  LDC R12, c[0x0][0x360] ;  /* 0x0000d800ff0c7b82 */ /* 0x000eac0000000800 */
[--C-:B------:R-:W-:Y:S02]  /*0240*/  @!P3 IMAD.IADD R8, R8, 0x1, -R9.reuse ;  /* 0x000000010808b824 */ /* 0x100fe400078e0a09 */
[----:B------:R-:W-:Y:S02]  /*0250*/  @!P2 IMAD.IADD R2, R2, 0x1, -R9 ;  /* 0x000000010202a824 */ /* 0x000fe400078e0a09 */
[----:B------:R-:W-:Y:S01]  /*0260*/  @!P3 VIADD R4, R4, 0x1 ;  /* 0x000000010404b836 */ /* 0x000fe20000000000 */
[-C--:B------:R-:W-:Y:S01]  /*0270*/  ISETP.GE.U32.AND P1, PT, R8, R9.reuse, PT ;  /* 0x000000090800720c */ /* 0x080fe20003f26070 */
[----:B------:R-:W-:Y:S01]  /*0280*/  @!P2 VIADD R3, R3, 0x1 ;  /* 0x000000010303a836 */ /* 0x000fe20000000000 */
[----:B------:R-:W-:-:S02]  /*0290*/  ISETP.GE.U32.AND P0, PT, R2, R9, PT ;  /* 0x000000090200720c */ /* 0x000fc40003f06070 */
[----:B------:R-:W-:Y:S01]  /*02a0*/  ISETP.GE.AND P3, PT, R5, RZ, PT ;  /* 0x000000ff0500720c */ /* 0x000fe20003f66270 */
[----:B-1----:R-:W-:-:S08]  /*02b0*/  IMAD R11, R10, UR4, R11 ;  /* 0x000000040a0b7c24 */ /* 0x002fd0000f8e020b */
[----:B------:R-:W-:Y:S02]  /*02c0*/  @P1 VIADD R4, R4, 0x1 ;  /* 0x0000000104041836 */ /* 0x000fe40000000000 */
[----:B------:R-:W-:Y:S01]  /*02d0*/  @P0 VIADD R3, R3, 0x1 ;  /* 0x0000000103030836 */ /* 0x000fe20000000000 */
[----:B------:R-:W-:Y:S01]  /*02e0*/  ISETP.NE.AND P0, PT, R0, RZ, PT ;  /* 0x000000ff0000720c */ /* 0x000fe20003f05270 */
[----:B------:R-:W-:Y:S01]  /*02f0*/  @!P4 IMAD.MOV R4, RZ, RZ, -R4 ;  /* 0x000000ffff04c224 */ /* 0x000fe200078e0a04 */
[----:B------:R-:W-:Y:S01]  /*0300*/  LOP3.LUT R0, RZ, R0, RZ, 0x33, !PT ;  /* 0x00000000ff007212 */ /* 0x000fe200078e33ff */
[----:B------:R-:W-:Y:S02]  /*0310*/  @!P3 IMAD.MOV R3, RZ, RZ, -R3 ;  /* 0x000000ffff03b224 */ /* 0x000fe400078e0a03 */
[----:B--2---:R-:W-:Y:S01]  /*0320*/  IMAD R13, R12, UR5, R13 ;  /* 0x000000050c0d7c24 */ /* 0x004fe2000f8e020d */
[C---:B------:R-:W-:Y:S02]  /*0330*/  SEL R12, R0.reuse, R4, !P0 ;  /* 0x00000004000c7207 */ /* 0x040fe40004000000 */
[----:B------:R-:W-:-:S02]  /*0340*/  SEL R10, R0, R3, !P0 ;  /* 0x00000003000a7207 */ /* 0x000fc40004000000 */
[----:B------:R-:W-:-:S04]  /*0350*/  ISETP.GT.AND P0, PT, R13, R12, PT ;  /* 0x0000000c0d00720c */ /* 0x000fc80003f04270 */
[----:B------:R-:W-:-:S13]  /*0360*/  ISETP.GT.OR P0, PT, R11, R10, P0 ;  /* 0x0000000a0b00720c */ /* 0x000fda0000704670 */
[----:B------:R-:W-:Y:S05]  /*0370*/  @P0 EXIT ;  /* 0x000000000000094d */ /* 0x000fea0003800000 */
[----:B------:R-:W0:Y:S01]  /*0380*/  S2R R9, SR_CTAID.X ;  /* 0x0000000000097919 */ /* 0x000e220000002500 */
[----:B------:R-:W-:Y:S01]  /*0390*/  ISETP.GE.AND P0, PT, R6, 0x1, PT ;  /* 0x000000010600780c */ /* 0x000fe20003f06270 */
[----:B------:R-:W1:Y:S01]  /*03a0*/  LDCU.64 UR6, c[0x0][0x358] ;  /* 0x00006b00ff0677ac */ /* 0x000e620008000a00 */
[----:B------:R-:W-:-:S11]  /*03b0*/  IMAD.MOV.U32 R8, RZ, RZ, -0x800001 ;  /* 0xff7fffffff087424 */ /* 0x000fd600078e00ff */
[----:B------:R-:W-:Y:S05]  /*03c0*/  @!P0 BRA `(.L_x_17) ;  /* 0x0000000800fc8947 */ /* 0x000fea0003800000 */
[C---:B------:R-:W-:Y:S01]  /*03d0*/  LOP3.LUT R18, R6.reuse, 0xf, RZ, 0xc0, !PT ;  /* 0x0000000f06127812 */ /* 0x040fe200078ec0ff */
[----:B------:R-:W-:Y:S01]  /*03e0*/  IMAD.MOV.U32 R8, RZ, RZ, -0x800001 ;  /* 0xff7fffffff087424 */ /* 0x000fe200078e00ff */
[C---:B------:R-:W-:Y:S01]  /*03f0*/  LOP3.LUT R17, R6.reuse, 0x7, RZ, 0xc0, !PT ;  /* 0x0000000706117812 */ /* 0x040fe200078ec0ff */
[----:B------:R-:W-:Y:S01]  /*0400*/  UMOV UR4, URZ ;  /* 0x000000ff00047c82 */ /* 0x000fe20008000000 */
[----:B------:R-:W-:Y:S01]  /*0410*/  LOP3.LUT R7, R6, 0x7ffffff0, RZ, 0xc0, !PT ;  /* 0x7ffffff006077812 */ /* 0x000fe200078ec0ff */
[----:B------:R-:W-:Y:S01]  /*0420*/  VIADD R0, R18, 0xffffffff ;  /* 0xffffffff12007836 */ /* 0x000fe20000000000 */
[----:B------:R-:W-:Y:S01]  /*0430*/  LOP3.LUT R6, R6, 0x3, RZ, 0xc0, !PT ;  /* 0x0000000306067812 */ /* 0x000fe200078ec0ff */
[----:B------:R-:W-:-:S03]  /*0440*/  VIADD R2, R17, 0xffffffff ;  /* 0xffffffff11027836 */ /* 0x000fc60000000000 */
[----:B------:R-:W-:Y:S02]  /*0450*/  ISETP.GE.U32.AND P1, PT, R0, 0x7, PT ;  /* 0x000000070000780c */ /* 0x000fe40003f26070 */
[----:B------:R-:W-:-:S13]  /*0460*/  ISETP.GE.U32.AND P2, PT, R2, 0x3, PT ;  /* 0x000000030200780c */ /* 0x000fda0003f46070 */
.L_x_25:
[----:B------:R-:W2:Y:S01]  /*0470*/  LDCU UR5, c[0x0][0x394] ;  /* 0x00007280ff0577ac */ /* 0x000ea20008000800 */
[----:B------:R-:W-:Y:S01]  /*0480*/  IMAD.MOV.U32 R4, RZ, RZ, RZ ;  /* 0x000000ffff047224 */ /* 0x000fe200078e00ff */
[----:B------:R-:W3:Y:S01]  /*0490*/  LDCU UR9, c[0x0][0x398] ;  /* 0x00007300ff0977ac */ /* 0x000ee20008000800 */
[----:B------:R-:W0:Y:S01]  /*04a0*/  LDCU UR8, c[0x0][0x38c] ;  /* 0x00007180ff0877ac */ /* 0x000e220008000800 */
[----:B--2---:R-:W-:Y:S01]  /*04b0*/  UISETP.GE.U32.AND UP0, UPT, UR5, 0x10, UPT ;  /* 0x000000100500788c */ /* 0x004fe2000bf06070 */
[----:B---3--:R-:W-:-:S04]  /*04c0*/  IMAD.U32 R16, RZ, RZ, UR9 ;  /* 0x00000009ff107e24 */ /* 0x008fc8000f8e00ff */
[----:B------:R-:W-:Y:S01]  /*04d0*/  IMAD R0, R11, R16, UR4 ;  /* 0x000000040b007e24 */ /* 0x000fe2000f8e0210 */
[----:B------:R-:W-:-:S03]  /*04e0*/  UIADD3 UR4, UPT, UPT, UR4, 0x1, URZ ;  /* 0x0000000104047890 */ /* 0x000fc6000fffe0ff */
[----:B0-----:R-:W-:Y:S01]  /*04f0*/  IMAD R14, R9, UR8, R0 ;  /* 0x00000008090e7c24 */ /* 0x001fe2000f8e0200 */
[----:B------:R-:W-:Y:S01]  /*0500*/  UISETP.NE.AND UP1, UPT, UR4, UR5, UPT ;  /* 0x000000050400728c */ /* 0x000fe2000bf25270 */
[----:B------:R-:W-:Y:S10]  /*0510*/  BRA.U !UP0, `(.L_x_18) ;  /* 0x00000005082c7547 */ /* 0x000ff4000b800000 */
[----:B------:R-:W0:Y:S01]  /*0520*/  LDC R16, c[0x0][0x398] ;  /* 0x0000e600ff107b82 */ /* 0x000e220000000800 */
[----:B------:R-:W-:Y:S01]  /*0530*/  ISETP.GE.AND P0, PT, R0, UR8, PT ;  /* 0x0000000800007c0c */ /* 0x000fe2000bf06270 */
[----:B------:R-:W2:Y:S01]  /*0540*/  LDCU UR9, c[0x0][0x390] ;  /* 0x00007200ff0977ac */ /* 0x000ea20008000800 */
[----:B------:R-:W-:-:S05]  /*0550*/  UMOV UR5, URZ ;  /* 0x000000ff00057c82 */ /* 0x000fca0008000000 */
[----:B------:R-:W3:Y:S06]  /*0560*/  LDC.64 R2, c[0x0][0x380] ;  /* 0x0000e000ff027b82 */ /* 0x000eec0000000a00 */
.L_x_19:
[----:B0-----:R-:W-:-:S04]  /*0570*/  IMAD R15, R13, R16, UR5 ;  /* 0x000000050d0f7e24 */ /* 0x001fc8000f8e0210 */
[C---:B------:R-:W-:Y:S01]  /*0580*/  VIADD R4, R15.reuse, 0x1 ;  /* 0x000000010f047836 */ /* 0x040fe20000000000 */
[C---:B--2---:R-:W-:Y:S01]  /*0590*/  ISETP.GE.OR P3, PT, R15.reuse, UR9, P0 ;  /* 0x000000090f007c0c */ /* 0x044fe20008766670 */
[----:B------:R-:W-:Y:S02]  /*05a0*/  IMAD R5, R14, UR9, R15 ;  /* 0x000000090e057c24 */ /* 0x000fe4000f8e020f */
[----:B------:R-:W-:Y:S01]  /*05b0*/  VIADD R19, R15, 0x2 ;  /* 0x000000020f137836 */ /* 0x000fe20000000000 */
[----:B------:R-:W-:Y:S01]  /*05c0*/  ISETP.GE.OR P4, PT, R4, UR9, P0 ;  /* 0x0000000904007c0c */ /* 0x000fe20008786670 */
[----:B---3--:R-:W-:-:S03]  /*05d0*/  IMAD.WIDE R4, R5, 0x4, R2 ;  /* 0x0000000405047825 */ /* 0x008fc600078e0202 */
[----:B------:R-:W-:Y:S01]  /*05e0*/  ISETP.GE.OR P6, PT, R19, UR9, P0 ;  /* 0x0000000913007c0c */ /* 0x000fe200087c6670 */
[----:B------:R-:W-:-:S04]  /*05f0*/  VIADD R20, R15, 0x3 ;  /* 0x000000030f147836 */ /* 0x000fc80000000000 */
[----:B-1----:R-:W2:Y:S01]  /*0600*/  @!P3 LDG.E R19, desc[UR6][R4.64] ;  /* 0x000000060413b981 */ /* 0x002ea2000c1e1900 */
[----:B------:R-:W-:-:S03]  /*0610*/  ISETP.GE.OR P5, PT, R20, UR9, P0 ;  /* 0x0000000914007c0c */ /* 0x000fc600087a6670 */
[----:B------:R-:W3:Y:S04]  /*0620*/  @!P4 LDG.E R21, desc[UR6][R4.64+0x4] ;  /* 0x000004060415c981 */ /* 0x000ee8000c1e1900 */
[----:B------:R-:W4:Y:S06]  /*0630*/  @!P6 LDG.E R23, desc[UR6][R4.64+0x8] ;  /* 0x000008060417e981 */ /* 0x000f2c000c1e1900 */
[----:B------:R-:W5:Y:S01]  /*0640*/  @!P5 LDG.E R25, desc[UR6][R4.64+0xc] ;  /* 0x00000c060419d981 */ /* 0x000f62000c1e1900 */
[C---:B------:R-:W-:Y:S01]  /*0650*/  VIADD R20, R15.reuse, 0x4 ;  /* 0x000000040f147836 */ /* 0x040fe20000000000 */
[----:B--2---:R-:W-:Y:S01]  /*0660*/  @!P3 FMNMX R8, R8, R19, !PT ;  /* 0x000000130808b209 */ /* 0x004fe20007800000 */
[----:B------:R-:W-:-:S03]  /*0670*/  VIADD R19, R15, 0x5 ;  /* 0x000000050f137836 */ /* 0x000fc60000000000 */
[----:B------:R-:W-:Y:S02]  /*0680*/  ISETP.GE.OR P3, PT, R20, UR9, P0 ;  /* 0x0000000914007c0c */ /* 0x000fe40008766670 */
[----:B---3--:R-:W-:Y:S02]  /*0690*/  @!P4 FMNMX R8, R8, R21, !PT ;  /* 0x000000150808c209 */ /* 0x008fe40007800000 */
[----:B------:R-:W-:Y:S01]  /*06a0*/  ISETP.GE.OR P4, PT, R19, UR9, P0 ;  /* 0x0000000913007c0c */ /* 0x000fe20008786670 */
[C---:B------:R-:W-:Y:S01]  /*06b0*/  VIADD R19, R15.reuse, 0x6 ;  /* 0x000000060f137836 */ /* 0x040fe20000000000 */
[----:B----4-:R-:W-:Y:S01]  /*06c0*/  @!P6 FMNMX R8, R8, R23, !PT ;  /* 0x000000170808e209 */ /* 0x010fe20007800000 */
[----:B------:R-:W-:-:S03]  /*06d0*/  VIADD R20, R15, 0x7 ;  /* 0x000000070f147836 */ /* 0x000fc60000000000 */
[----:B------:R-:W-:Y:S02]  /*06e0*/  ISETP.GE.OR P6, PT, R19, UR9, P0 ;  /* 0x0000000913007c0c */ /* 0x000fe400087c6670 */
[----:B-----5:R-:W-:Y:S01]  /*06f0*/  @!P5 FMNMX R8, R8, R25, !PT ;  /* 0x000000190808d209 */ /* 0x020fe20007800000 */
[----:B------:R-:W2:Y:S01]  /*0700*/  @!P3 LDG.E R19, desc[UR6][R4.64+0x10] ;  /* 0x000010060413b981 */ /* 0x000ea2000c1e1900 */
[----:B------:R-:W-:-:S03]  /*0710*/  ISETP.GE.OR P5, PT, R20, UR9, P0 ;  /* 0x0000000914007c0c */ /* 0x000fc600087a6670 */
[----:B------:R-:W3:Y:S06]  /*0720*/  @!P4 LDG.E R21, desc[UR6][R4.64+0x14] ;  /* 0x000014060415c981 */ /* 0x000eec000c1e1900 */
[----:B------:R-:W4:Y:S04]  /*0730*/  @!P6 LDG.E R23, desc[UR6][R4.64+0x18] ;  /* 0x000018060417e981 */ /* 0x000f28000c1e1900 */
[----:B------:R-:W5:Y:S01]  /*0740*/  @!P5 LDG.E R25, desc[UR6][R4.64+0x1c] ;  /* 0x00001c060419d981 */ /* 0x000f62000c1e1900 */
[C---:B------:R-:W-:Y:S01]  /*0750*/  VIADD R20, R15.reuse, 0x8 ;  /* 0x000000080f147836 */ /* 0x040fe20000000000 */
[----:B--2---:R-:W-:Y:S01]  /*0760*/  @!P3 FMNMX R8, R8, R19, !PT ;  /* 0x000000130808b209 */ /* 0x004fe20007800000 */
[----:B------:R-:W-:-:S03]  /*0770*/  VIADD R19, R15, 0x9 ;  /* 0x000000090f137836 */ /* 0x000fc60000000000 */
[----:B------:R-:W-:Y:S02]  /*0780*/  ISETP.GE.OR P3, PT, R20, UR9, P0 ;  /* 0x0000000914007c0c */ /* 0x000fe40008766670 */
[----:B---3--:R-:W-:Y:S02]  /*0790*/  @!P4 FMNMX R8, R8, R21, !PT ;  /* 0x000000150808c209 */ /* 0x008fe40007800000 */
[----:B------:R-:W-:Y:S01]  /*07a0*/  ISETP.GE.OR P4, PT, R19, UR9, P0 ;  /* 0x0000000913007c0c */ /* 0x000fe20008786670 */
[C---:B------:R-:W-:Y:S02]  /*07b0*/  VIADD R19, R15.reuse, 0xa ;  /* 0x0000000a0f137836 */ /* 0x040fe40000000000 */
[----:B------:R-:W-:Y:S01]  /*07c0*/  VIADD R20, R15, 0xb ;  /* 0x0000000b0f147836 */ /* 0x000fe20000000000 */
[----:B----4-:R-:W-:Y:S02]  /*07d0*/  @!P6 FMNMX R8, R8, R23, !PT ;  /* 0x000000170808e209 */ /* 0x010fe40007800000 */
[----:B------:R-:W-:-:S02]  /*07e0*/  ISETP.GE.OR P6, PT, R19, UR9, P0 ;  /* 0x0000000913007c0c */ /* 0x000fc400087c6670 */
        /* <DEDUP_REMOVED lines=16> */
[----:B-----5:R-:W-:Y:S02]  /*08f0*/  @!P5 FMNMX R8, R8, R25, !PT ;  /* 0x000000190808d209 */ /* 0x020fe40007800000 */
[----:B------:R-:W-:Y:S02]  /*0900*/  ISETP.GE.OR P5, PT, R15, UR9, P0 ;  /* 0x000000090f007c0c */ /* 0x000fe400087a6670 */
[----:B------:R-:W2:Y:S04]  /*0910*/  @!P3 LDG.E R15, desc[UR6][R4.64+0x30] ;  /* 0x00003006040fb981 */ /* 0x000ea8000c1e1900 */
[----:B------:R-:W3:Y:S04]  /*0920*/  @!P4 LDG.E R19, desc[UR6][R4.64+0x34] ;  /* 0x000034060413c981 */ /* 0x000ee8000c1e1900 */
[----:B------:R-:W4:Y:S04]  /*0930*/  @!P6 LDG.E R21, desc[UR6][R4.64+0x38] ;  /* 0x000038060415e981 */ /* 0x000f28000c1e1900 */
[----:B------:R-:W5:Y:S01]  /*0940*/  @!P5 LDG.E R23, desc[UR6][R4.64+0x3c] ;  /* 0x00003c060417d981 */ /* 0x000f62000c1e1900 */
[----:B------:R-:W-:Y:S01]  /*0950*/  UIADD3 UR5, UPT, UPT, UR5, 0x10, URZ ;  /* 0x0000001005057890 */ /* 0x000fe2000fffe0ff */
[----:B--2---:R-:W-:-:S05]  /*0960*/  @!P3 FMNMX R8, R8, R15, !PT ;  /* 0x0000000f0808b209 */ /* 0x004fca0007800000 */
[----:B------:R-:W-:Y:S02]  /*0970*/  ISETP.NE.AND P3, PT, R7, UR5, PT ;  /* 0x0000000507007c0c */ /* 0x000fe4000bf65270 */
[----:B---3--:R-:W-:-:S04]  /*0980*/  @!P4 FMNMX R8, R8, R19, !PT ;  /* 0x000000130808c209 */ /* 0x008fc80007800000 */
[----:B----4-:R-:W-:-:S04]  /*0990*/  @!P6 FMNMX R8, R8, R21, !PT ;  /* 0x000000150808e209 */ /* 0x010fc80007800000 */
[----:B-----5:R-:W-:-:S03]  /*09a0*/  @!P5 FMNMX R8, R8, R23, !PT ;  /* 0x000000170808d209 */ /* 0x020fc60007800000 */
[----:B------:R-:W-:Y:S05]  /*09b0*/  @P3 BRA `(.L_x_19) ;  /* 0xfffffff800ec3947 */ /* 0x000fea000383ffff */
[----:B------:R-:W-:-:S07]  /*09c0*/  IMAD.MOV.U32 R4, RZ, RZ, R7 ;  /* 0x000000ffff047224 */ /* 0x000fce00078e0007 */
.L_x_18:
[----:B------:R-:W-:-:S13]  /*09d0*/  ISETP.NE.AND P0, PT, R18, RZ, PT ;  /* 0x000000ff1200720c */ /* 0x000fda0003f05270 */
[----:B------:R-:W-:Y:S05]  /*09e0*/  @!P0 BRA `(.L_x_20) ;  /* 0x0000000400708947 */ /* 0x000fea0003800000 */
[----:B------:R-:W-:Y:S01]  /*09f0*/  ISETP.NE.AND P3, PT, R17, RZ, PT ;  /* 0x000000ff1100720c */ /* 0x000fe20003f65270 */
[----:B------:R-:W-:-:S12]  /*0a00*/  @!P1 BRA `(.L_x_21) ;  /* 0x00000000009c9947 */ /* 0x000fd80003800000 */
[----:B------:R-:W0:Y:S01]  /*0a10*/  LDCU UR5, c[0x0][0x38c] ;  /* 0x00007180ff0577ac */ /* 0x000e220008000800 */
[----:B------:R-:W2:Y:S01]  /*0a20*/  LDC.64 R2, c[0x0][0x380] ;  /* 0x0000e000ff027b82 */ /* 0x000ea20000000a00 */
[----:B------:R-:W-:Y:S01]  /*0a30*/  IMAD R5, R13, R16, R4 ;  /* 0x000000100d057224 */ /* 0x000fe200078e0204 */
[----:B------:R-:W3:Y:S01]  /*0a40*/  LDCU UR8, c[0x0][0x390] ;  /* 0x00007200ff0877ac */ /* 0x000ee20008000800 */
[----:B0-----:R-:W-:-:S04]  /*0a50*/  ISETP.GE.AND P0, PT, R0, UR5, PT ;  /* 0x0000000500007c0c */ /* 0x001fc8000bf06270 */
[----:B---3--:R-:W-:Y:S01]  /*0a60*/  ISETP.GE.OR P4, PT, R5, UR8, P0 ;  /* 0x0000000805007c0c */ /* 0x008fe20008786670 */
[----:B------:R-:W-:-:S04]  /*0a70*/  IMAD R15, R14, UR8, R5 ;  /* 0x000000080e0f7c24 */ /* 0x000fc8000f8e0205 */
[----:B--2---:R-:W-:-:S08]  /*0a80*/  IMAD.WIDE R2, R15, 0x4, R2 ;  /* 0x000000040f027825 */ /* 0x004fd000078e0202 */
[----:B-1----:R-:W2:Y:S01]  /*0a90*/  @!P4 LDG.E R15, desc[UR6][R2.64] ;  /* 0x00000006020fc981 */ /* 0x002ea2000c1e1900 */
[C---:B------:R-:W-:Y:S02]  /*0aa0*/  VIADD R19, R5.reuse, 0x1 ;  /* 0x0000000105137836 */ /* 0x040fe40000000000 */
[----:B------:R-:W-:-:S03]  /*0ab0*/  VIADD R20, R5, 0x2 ;  /* 0x0000000205147836 */ /* 0x000fc60000000000 */
[----:B------:R-:W-:Y:S01]  /*0ac0*/  ISETP.GE.OR P6, PT, R19, UR8, P0 ;  /* 0x0000000813007c0c */ /* 0x000fe200087c6670 */
[----:B------:R-:W-:Y:S01]  /*0ad0*/  VIADD R19, R5, 0x3 ;  /* 0x0000000305137836 */ /* 0x000fe20000000000 */
[----:B------:R-:W-:Y:S02]  /*0ae0*/  ISETP.GE.OR P5, PT, R20, UR8, P0 ;  /* 0x0000000814007c0c */ /* 0x000fe400087a6670 */
[----:B--2---:R-:W-:Y:S02]  /*0af0*/  @!P4 FMNMX R8, R8, R15, !PT ;  /* 0x0000000f0808c209 */ /* 0x004fe40007800000 */
[----:B------:R-:W-:-:S07]  /*0b00*/  ISETP.GE.OR P4, PT, R19, UR8, P0 ;  /* 0x0000000813007c0c */ /* 0x000fce0008786670 */
[----:B------:R-:W2:Y:S04]  /*0b10*/  @!P6 LDG.E R15, desc[UR6][R2.64+0x4] ;  /* 0x00000406020fe981 */ /* 0x000ea8000c1e1900 */
[----:B------:R-:W3:Y:S04]  /*0b20*/  @!P5 LDG.E R19, desc[UR6][R2.64+0x8] ;  /* 0x000008060213d981 */ /* 0x000ee8000c1e1900 */
[----:B------:R-:W4:Y:S01]  /*0b30*/  @!P4 LDG.E R21, desc[UR6][R2.64+0xc] ;  /* 0x00000c060215c981 */ /* 0x000f22000c1e1900 */
[C---:B------:R-:W-:Y:S01]  /*0b40*/  VIADD R20, R5.reuse, 0x4 ;  /* 0x0000000405147836 */ /* 0x040fe20000000000 */
[----:B--2---:R-:W-:Y:S01]  /*0b50*/  @!P6 FMNMX R8, R8, R15, !PT ;  /* 0x0000000f0808e209 */ /* 0x004fe20007800000 */
[----:B------:R-:W-:-:S03]  /*0b60*/  VIADD R15, R5, 0x5 ;  /* 0x00000005050f7836 */ /* 0x000fc60000000000 */
[----:B------:R-:W-:Y:S02]  /*0b70*/  ISETP.GE.OR P6, PT, R20, UR8, P0 ;  /* 0x0000000814007c0c */ /* 0x000fe400087c6670 */
[----:B---3--:R-:W-:Y:S01]  /*0b80*/  @!P5 FMNMX R8, R8, R19, !PT ;  /* 0x000000130808d209 */ /* 0x008fe20007800000 */
[----:B------:R-:W-:Y:S01]  /*0b90*/  VIADD R19, R5, 0x6 ;  /* 0x0000000605137836 */ /* 0x000fe20000000000 */
[----:B------:R-:W-:Y:S01]  /*0ba0*/  ISETP.GE.OR P5, PT, R15, UR8, P0 ;  /* 0x000000080f007c0c */ /* 0x000fe200087a6670 */
[----:B------:R-:W-:Y:S01]  /*0bb0*/  VIADD R5, R5, 0x7 ;  /* 0x0000000705057836 */ /* 0x000fe20000000000 */
[----:B----4-:R-:W-:Y:S02]  /*0bc0*/  @!P4 FMNMX R8, R8, R21, !PT ;  /* 0x000000150808c209 */ /* 0x010fe40007800000 */
[----:B------:R-:W-:Y:S02]  /*0bd0*/  ISETP.GE.OR P4, PT, R19, UR8, P0 ;  /* 0x0000000813007c0c */ /* 0x000fe40008786670 */
[----:B------:R-:W-:-:S03]  /*0be0*/  ISETP.GE.OR P0, PT, R5, UR8, P0 ;  /* 0x0000000805007c0c */ /* 0x000fc60008706670 */
[----:B------:R-:W2:Y:S04]  /*0bf0*/  @!P6 LDG.E R5, desc[UR6][R2.64+0x10] ;  /* 0x000010060205e981 */ /* 0x000ea8000c1e1900 */
[----:B------:R-:W3:Y:S04]  /*0c00*/  @!P5 LDG.E R15, desc[UR6][R2.64+0x14] ;  /* 0x00001406020fd981 */ /* 0x000ee8000c1e1900 */
[----:B------:R-:W4:Y:S04]  /*0c10*/  @!P4 LDG.E R19, desc[UR6][R2.64+0x18] ;  /* 0x000018060213c981 */ /* 0x000f28000c1e1900 */
[----:B------:R-:W5:Y:S01]  /*0c20*/  @!P0 LDG.E R21, desc[UR6][R2.64+0x1c] ;  /* 0x00001c0602158981 */ /* 0x000f62000c1e1900 */
[----:B------:R-:W-:Y:S01]  /*0c30*/  VIADD R4, R4, 0x8 ;  /* 0x0000000804047836 */ /* 0x000fe20000000000 */
[----:B--2---:R-:W-:-:S04]  /*0c40*/  @!P6 FMNMX R8, R8, R5, !PT ;  /* 0x000000050808e209 */ /* 0x004fc80007800000 */
[----:B---3--:R-:W-:-:S04]  /*0c50*/  @!P5 FMNMX R8, R8, R15, !PT ;  /* 0x0000000f0808d209 */ /* 0x008fc80007800000 */
[----:B----4-:R-:W-:-:S04]  /*0c60*/  @!P4 FMNMX R8, R8, R19, !PT ;  /* 0x000000130808c209 */ /* 0x010fc80007800000 */
[----:B-----5:R-:W-:-:S07]  /*0c70*/  @!P0 FMNMX R8, R8, R21, !PT ;  /* 0x0000001508088209 */ /* 0x020fce0007800000 */
.L_x_21:
[----:B------:R-:W-:Y:S05]  /*0c80*/  @!P3 BRA `(.L_x_20) ;  /* 0x0000000000c8b947 */ /* 0x000fea0003800000 */
[----:B------:R-:W-:Y:S01]  /*0c90*/  ISETP.NE.AND P3, PT, R6, RZ, PT ;  /* 0x000000ff0600720c */ /* 0x000fe20003f65270 */
[----:B------:R-:W-:-:S12]  /*0ca0*/  @!P2 BRA `(.L_x_22) ;  /* 0x00000000005ca947 */ /* 0x000fd80003800000 */
[----:B------:R-:W0:Y:S01]  /*0cb0*/  LDCU UR5, c[0x0][0x38c] ;  /* 0x00007180ff0577ac */ /* 0x000e220008000800 */
[----:B------:R-:W2:Y:S01]  /*0cc0*/  LDC.64 R2, c[0x0][0x380] ;  /* 0x0000e000ff027b82 */ /* 0x000ea20000000a00 */
[----:B------:R-:W-:Y:S01]  /*0cd0*/  IMAD R15, R13, R16, R4 ;  /* 0x000000100d0f7224 */ /* 0x000fe200078e0204 */
[----:B------:R-:W3:Y:S03]  /*0ce0*/  LDCU UR8, c[0x0][0x390] ;  /* 0x00007200ff0877ac */ /* 0x000ee60008000800 */
[C---:B------:R-:W-:Y:S02]  /*0cf0*/  VIADD R19, R15.reuse, 0x1 ;  /* 0x000000010f137836 */ /* 0x040fe40000000000 */
[----:B------:R-:W-:Y:S01]  /*0d00*/  VIADD R20, R15, 0x2 ;  /* 0x000000020f147836 */ /* 0x000fe20000000000 */
[----:B0-----:R-:W-:-:S04]  /*0d10*/  ISETP.GE.AND P0, PT, R0, UR5, PT ;  /* 0x0000000500007c0c */ /* 0x001fc8000bf06270 */
[----:B---3--:R-:W-:Y:S01]  /*0d20*/  ISETP.GE.OR P4, PT, R15, UR8, P0 ;  /* 0x000000080f007c0c */ /* 0x008fe20008786670 */
[----:B------:R-:W-:Y:S01]  /*0d30*/  IMAD R5, R14, UR8, R15 ;  /* 0x000000080e057c24 */ /* 0x000fe2000f8e020f */
[----:B------:R-:W-:Y:S02]  /*0d40*/  ISETP.GE.OR P5, PT, R19, UR8, P0 ;  /* 0x0000000813007c0c */ /* 0x000fe400087a6670 */
[----:B------:R-:W-:Y:S01]  /*0d50*/  ISETP.GE.OR P6, PT, R20, UR8, P0 ;  /* 0x0000000814007c0c */ /* 0x000fe200087c6670 */
[----:B--2---:R-:W-:-:S04]  /*0d60*/  IMAD.WIDE R2, R5, 0x4, R2 ;  /* 0x0000000405027825 */ /* 0x004fc800078e0202 */
[----:B------:R-:W-:-:S05]  /*0d70*/  VIADD R5, R15, 0x3 ;  /* 0x000000030f057836 */ /* 0x000fca0000000000 */
[----:B------:R-:W-:Y:S01]  /*0d80*/  ISETP.GE.OR P0, PT, R5, UR8, P0 ;  /* 0x0000000805007c0c */ /* 0x000fe20008706670 */
[----:B-1----:R-:W2:Y:S04]  /*0d90*/  @!P5 LDG.E R15, desc[UR6][R2.64+0x4] ;  /* 0x00000406020fd981 */ /* 0x002ea8000c1e1900 */
[----:B------:R-:W3:Y:S04]  /*0da0*/  @!P4 LDG.E R5, desc[UR6][R2.64] ;  /* 0x000000060205c981 */ /* 0x000ee8000c1e1900 */
[----:B------:R-:W4:Y:S04]  /*0db0*/  @!P6 LDG.E R19, desc[UR6][R2.64+0x8] ;  /* 0x000008060213e981 */ /* 0x000f28000c1e1900 */
[----:B------:R-:W5:Y:S01]  /*0dc0*/  @!P0 LDG.E R21, desc[UR6][R2.64+0xc] ;  /* 0x00000c0602158981 */ /* 0x000f62000c1e1900 */
[----:B------:R-:W-:Y:S01]  /*0dd0*/  VIADD R4, R4, 0x4 ;  /* 0x0000000404047836 */ /* 0x000fe20000000000 */
[----:B---3--:R-:W-:-:S04]  /*0de0*/  @!P4 FMNMX R8, R8, R5, !PT ;  /* 0x000000050808c209 */ /* 0x008fc80007800000 */
[----:B--2---:R-:W-:-:S04]  /*0df0*/  @!P5 FMNMX R8, R8, R15, !PT ;  /* 0x0000000f0808d209 */ /* 0x004fc80007800000 */
[----:B----4-:R-:W-:-:S04]  /*0e00*/  @!P6 FMNMX R8, R8, R19, !PT ;  /* 0x000000130808e209 */ /* 0x010fc80007800000 */
[----:B-----5:R-:W-:-:S07]  /*0e10*/  @!P0 FMNMX R8, R8, R21, !PT ;  /* 0x0000001508088209 */ /* 0x020fce0007800000 */
.L_x_22:
[----:B------:R-:W-:Y:S05]  /*0e20*/  @!P3 BRA `(.L_x_20) ;  /* 0x000000000060b947 */ /* 0x000fea0003800000 */
[----:B------:R-:W0:Y:S01]  /*0e30*/  LDCU UR5, c[0x0][0x38c] ;  /* 0x00007180ff0577ac */ /* 0x000e220008000800 */
[----:B------:R-:W2:Y:S01]  /*0e40*/  LDC.64 R2, c[0x0][0x380] ;  /* 0x0000e000ff027b82 */ /* 0x000ea20000000a00 */
[----:B------:R-:W-:Y:S01]  /*0e50*/  IMAD R15, R13, R16, R4 ;  /* 0x000000100d0f7224 */ /* 0x000fe200078e0204 */
[----:B------:R-:W-:Y:S01]  /*0e60*/  BSSY.RECONVERGENT B0, `(.L_x_23) ;  /* 0x000000a000007945 */ /* 0x000fe20003800200 */
[----:B------:R-:W3:Y:S01]  /*0e70*/  LDCU UR8, c[0x0][0x390] ;  /* 0x00007200ff0877ac */ /* 0x000ee20008000800 */
[----:B------:R-:W-:Y:S02]  /*0e80*/  ISETP.NE.AND P4, PT, R6, 0x1, PT ;  /* 0x000000010600780c */ /* 0x000fe40003f85270 */
[----:B0-----:R-:W-:-:S04]  /*0e90*/  ISETP.GE.AND P0, PT, R0, UR5, PT ;  /* 0x0000000500007c0c */ /* 0x001fc8000bf06270 */
[----:B---3--:R-:W-:Y:S01]  /*0ea0*/  ISETP.GE.OR P3, PT, R15, UR8, P0 ;  /* 0x000000080f007c0c */ /* 0x008fe20008766670 */
[----:B------:R-:W-:-:S04]  /*0eb0*/  IMAD R5, R14, UR8, R15 ;  /* 0x000000080e057c24 */ /* 0x000fc8000f8e020f */
[----:B--2---:R-:W-:-:S08]  /*0ec0*/  IMAD.WIDE R2, R5, 0x4, R2 ;  /* 0x0000000405027825 */ /* 0x004fd000078e0202 */
[----:B------:R-:W-:Y:S05]  /*0ed0*/  @P3 BRA `(.L_x_24) ;  /* 0x0000000000083947 */ /* 0x000fea0003800000 */
[----:B-1----:R-:W2:Y:S02]  /*0ee0*/  LDG.E R5, desc[UR6][R2.64] ;  /* 0x0000000602057981 */ /* 0x002ea4000c1e1900 */
[----:B--2---:R-:W-:-:S07]  /*0ef0*/  FMNMX R8, R8, R5, !PT ;  /* 0x0000000508087209 */ /* 0x004fce0007800000 */
.L_x_24:
[----:B-1----:R-:W-:Y:S05]  /*0f00*/  BSYNC.RECONVERGENT B0 ;  /* 0x0000000000007941 */ /* 0x002fea0003800200 */
.L_x_23:
[----:B------:R-:W-:Y:S05]  /*0f10*/  @!P4 BRA `(.L_x_20) ;  /* 0x000000000024c947 */ /* 0x000fea0003800000 */
[C---:B------:R-:W-:Y:S02]  /*0f20*/  VIADD R4, R15.reuse, 0x1 ;  /* 0x000000010f047836 */ /* 0x040fe40000000000 */
[----:B------:R-:W-:-:S03]  /*0f30*/  VIADD R0, R15, 0x2 ;  /* 0x000000020f007836 */ /* 0x000fc60000000000 */
[----:B------:R-:W-:Y:S02]  /*0f40*/  ISETP.GE.OR P3, PT, R4, UR8, P0 ;  /* 0x0000000804007c0c */ /* 0x000fe40008766670 */
[----:B------:R-:W-:-:S04]  /*0f50*/  ISETP.GE.OR P0, PT, R0, UR8, P0 ;  /* 0x0000000800007c0c */ /* 0x000fc80008706670 */
[----:B------:R-:W-:-:S07]  /*0f60*/  ISETP.EQ.OR P0, PT, R6, 0x2, P0 ;  /* 0x000000020600780c */ /* 0x000fce0000702670 */
[----:B------:R-:W2:Y:S06]  /*0f70*/  @!P3 LDG.E R5, desc[UR6][R2.64+0x4] ;  /* 0x000004060205b981 */ /* 0x000eac000c1e1900 */
[----:B------:R-:W3:Y:S01]  /*0f80*/  @!P0 LDG.E R15, desc[UR6][R2.64+0x8] ;  /* 0x00000806020f8981 */ /* 0x000ee2000c1e1900 */
[----:B--2---:R-:W-:-:S04]  /*0f90*/  @!P3 FMNMX R8, R8, R5, !PT ;  /* 0x000000050808b209 */ /* 0x004fc80007800000 */
[----:B---3--:R-:W-:-:S07]  /*0fa0*/  @!P0 FMNMX R8, R8, R15, !PT ;  /* 0x0000000f08088209 */ /* 0x008fce0007800000 */
.L_x_20:
[----:B------:R-:W-:Y:S05]  /*0fb0*/  BRA.U UP1, `(.L_x_25) ;  /* 0xfffffff5012c7547 */ /* 0x000fea000b83ffff */
.L_x_17:
[----:B------:R-:W2:Y:S01]  /*0fc0*/  LDC.64 R2, c[0x0][0x3a0] ;  /* 0x0000e800ff027b82 */ /* 0x000ea20000000a00 */
[----:B0-----:R-:W-:-:S04]  /*0fd0*/  IMAD R10, R10, R9, R9 ;  /* 0x000000090a0a7224 */ /* 0x001fc800078e0209 */
[----:B------:R-:W-:-:S04]  /*0fe0*/  IMAD.IADD R11, R11, 0x1, R10 ;  /* 0x000000010b0b7824 */ /* 0x000fc800078e020a */
[----:B------:R-:W-:-:S04]  /*0ff0*/  IMAD R12, R12, R11, R11 ;  /* 0x0000000b0c0c7224 */ /* 0x000fc800078e020b */
[----:B------:R-:W-:-:S04]  /*1000*/  IMAD.IADD R13, R13, 0x1, R12 ;  /* 0x000000010d0d7824 */ /* 0x000fc800078e020c */
[----:B--2---:R-:W-:-:S05]  /*1010*/  IMAD.WIDE R2, R13, 0x4, R2 ;  /* 0x000000040d027825 */ /* 0x004fca00078e0202 */
[----:B-1----:R-:W-:Y:S01]  /*1020*/  STG.E desc[UR6][R2.64], R8 ;  /* 0x0000000802007986 */ /* 0x002fe2000c101906 */
[----:B------:R-:W-:Y:S05]  /*1030*/  EXIT ;  /* 0x000000000000794d */ /* 0x000fea0003800000 */
.L_x_26:
        /* <DEDUP_REMOVED lines=12> */
.L_x_29:


//--------------------- .nv.shared.reserved.0     --------------------------
	.section	.nv.shared.reserved.0,"aw",@nobits
	.weak		__nv_reservedSMEM_offset_0_alias
	.size		__nv_reservedSMEM_offset_0_alias, 0, 64
	.other		__nv_reservedSMEM_offset_0_alias,@"STO_CUDA_RESERVED_SHARED STV_DEFAULT"
__nv_reservedSMEM_offset_0_alias:
	.zero		0
	.zero		64


//--------------------- .nv.constant0._Z18linearLayer_kernelPfS_S_S_ii --------------------------
	.section	.nv.constant0._Z18linearLayer_kernelPfS_S_S_ii,"a",@progbits
	.sectionflags	@""
	.align	4
.nv.constant0._Z18linearLayer_kernelPfS_S_S_ii:
	.zero		936


//--------------------- .nv.constant0._Z13conv2d_kernelPfiiiS_iiiiS_iiiibS_ --------------------------
	.section	.nv.constant0._Z13conv2d_kernelPfiiiS_iiiiS_iiiibS_,"a",@progbits
	.sectionflags	@""
	.align	4
.nv.constant0._Z13conv2d_kernelPfiiiS_iiiiS_iiiibS_:
	.zero		984


//--------------------- .nv.constant0._Z16maxpool2d_kernelPfiiiiiS_ --------------------------
	.section	.nv.constant0._Z16maxpool2d_kernelPfiiiiiS_,"a",@progbits
	.sectionflags	@""
	.align	4
.nv.constant0._Z16maxpool2d_kernelPfiiiiiS_:
	.zero		936


//--------------------- SYMBOLS --------------------------

	.type		.nv.reservedSmem.offset0,@object
	.size		.nv.reservedSmem.offset0,0x4
